	.target	sm_90a

	.elftype	@"ET_EXEC"


//--------------------- .note.nv.tkinfo           --------------------------
	.section	.note.nv.tkinfo,"",@"SHT_NOTE"
	.sectionflags	@"SHF_NOTE_NV_TKINFO"
	.tkinfo
        /*0018*/ 	.word	0x00000002
        /*0030*/ 	.string	""
        /*0030*/ 	.string	"ptxas"
        /*0030*/ 	.string	"Cuda compilation tools, release 13.0, V13.0.88"
        /*0030*/ 	.string	"Build cuda_13.0.r13.0/compiler.36424714_0"
        /*0030*/ 	.string	"-arch sm_90a -m 64 "



//--------------------- .note.nv.cuinfo           --------------------------
	.section	.note.nv.cuinfo,"",@"SHT_NOTE"
	.sectionflags	@"SHF_NOTE_NV_CUINFO"
        /*0018*/ 	.short	0x0002
        /*001a*/ 	.short	0x005a
        /*001c*/ 	.short	0x0082
	.zero		2


//--------------------- .nv.info                  --------------------------
	.section	.nv.info,"",@"SHT_CUDA_INFO"
	.align	4


	//----- nvinfo : EIATTR_REGCOUNT
	.align		4
        /*0000*/ 	.byte	0x04, 0x2f
        /*0002*/ 	.short	(.L_15 - .L_14)
	.align		4
.L_14:
        /*0004*/ 	.word	index@(_ZN7cutlass13device_kernelINS_4gemm6kernel13GemmUniversalIN4cute5tupleIJiiiiEEENS1_10collective13CollectiveMmaINS1_34MainloopSm90TmaGmmaWarpSpecializedILi12ENS5_IJNS4_1CILi2EEENSA_ILi1EEESC_EEENS1_35KernelTmaWarpSpecializedCooperativeEEENS5_IJNSA_ILi192EEENSA_ILi384EEENSA_ILi16EEEEEENS_10bfloat16_tENS5_IJlSC_lEEESK_SL_NS4_8TiledMMAINS4_8MMA_AtomIJNS4_4SM904GMMA28MMA_64x192x16_F32BF16BF16_SSILNSP_5MajorE0ELSR_0ELNSP_7ScaleInE1ELSS_1EEEEEENS4_6LayoutISD_NS5_IJSC_NSA_ILi0EEESW_EEEEENS5_IJNS4_10UnderscoreESZ_SZ_EEEEENS4_13SM90_TMA_LOADENS4_14ComposedLayoutINS4_7SwizzleILi1ELi4ELi3EEENS4_18smem_ptr_flag_bitsILi16EEENSV_INS5_IJNSA_ILi8EEESI_EEENS5_IJSI_SC_EEEEEEEvNS4_8identityENS4_23SM90_TMA_LOAD_MULTICASTES1C_vS1D_EENS_8epilogue10collective6detail29Sm90TmaWarpSpecializedAdapterINS1H_15DefaultEpilogueISK_SL_SL_NS1G_6thread17LinearCombinationISK_Li1EffLNS1L_9ScaleType4KindE0ELNS_15FloatRoundStyleE2ESK_EENS1_15EpilogueDefaultEEEEEvvEEEEvNT_6ParamsE)
        /*0008*/ 	.word	0x000000a8


	//----- nvinfo : EIATTR_FRAME_SIZE
	.align		4
.L_15:
        /*000c*/ 	.byte	0x04, 0x11
        /*000e*/ 	.short	(.L_17 - .L_16)
	.align		4
.L_16:
        /*0010*/ 	.word	index@(_ZN7cutlass13device_kernelINS_4gemm6kernel13GemmUniversalIN4cute5tupleIJiiiiEEENS1_10collective13CollectiveMmaINS1_34MainloopSm90TmaGmmaWarpSpecializedILi12ENS5_IJNS4_1CILi2EEENSA_ILi1EEESC_EEENS1_35KernelTmaWarpSpecializedCooperativeEEENS5_IJNSA_ILi192EEENSA_ILi384EEENSA_ILi16EEEEEENS_10bfloat16_tENS5_IJlSC_lEEESK_SL_NS4_8TiledMMAINS4_8MMA_AtomIJNS4_4SM904GMMA28MMA_64x192x16_F32BF16BF16_SSILNSP_5MajorE0ELSR_0ELNSP_7ScaleInE1ELSS_1EEEEEENS4_6LayoutISD_NS5_IJSC_NSA_ILi0EEESW_EEEEENS5_IJNS4_10UnderscoreESZ_SZ_EEEEENS4_13SM90_TMA_LOADENS4_14ComposedLayoutINS4_7SwizzleILi1ELi4ELi3EEENS4_18smem_ptr_flag_bitsILi16EEENSV_INS5_IJNSA_ILi8EEESI_EEENS5_IJSI_SC_EEEEEEEvNS4_8identityENS4_23SM90_TMA_LOAD_MULTICASTES1C_vS1D_EENS_8epilogue10collective6detail29Sm90TmaWarpSpecializedAdapterINS1H_15DefaultEpilogueISK_SL_SL_NS1G_6thread17LinearCombinationISK_Li1EffLNS1L_9ScaleType4KindE0ELNS_15FloatRoundStyleE2ESK_EENS1_15EpilogueDefaultEEEEEvvEEEEvNT_6ParamsE)
        /*0014*/ 	.word	0x000005c8


	//----- nvinfo : EIATTR_MIN_STACK_SIZE
	.align		4
.L_17:
        /*0018*/ 	.byte	0x04, 0x12
        /*001a*/ 	.short	(.L_19 - .L_18)
	.align		4
.L_18:
        /*001c*/ 	.word	index@(_ZN7cutlass13device_kernelINS_4gemm6kernel13GemmUniversalIN4cute5tupleIJiiiiEEENS1_10collective13CollectiveMmaINS1_34MainloopSm90TmaGmmaWarpSpecializedILi12ENS5_IJNS4_1CILi2EEENSA_ILi1EEESC_EEENS1_35KernelTmaWarpSpecializedCooperativeEEENS5_IJNSA_ILi192EEENSA_ILi384EEENSA_ILi16EEEEEENS_10bfloat16_tENS5_IJlSC_lEEESK_SL_NS4_8TiledMMAINS4_8MMA_AtomIJNS4_4SM904GMMA28MMA_64x192x16_F32BF16BF16_SSILNSP_5MajorE0ELSR_0ELNSP_7ScaleInE1ELSS_1EEEEEENS4_6LayoutISD_NS5_IJSC_NSA_ILi0EEESW_EEEEENS5_IJNS4_10UnderscoreESZ_SZ_EEEEENS4_13SM90_TMA_LOADENS4_14ComposedLayoutINS4_7SwizzleILi1ELi4ELi3EEENS4_18smem_ptr_flag_bitsILi16EEENSV_INS5_IJNSA_ILi8EEESI_EEENS5_IJSI_SC_EEEEEEEvNS4_8identityENS4_23SM90_TMA_LOAD_MULTICASTES1C_vS1D_EENS_8epilogue10collective6detail29Sm90TmaWarpSpecializedAdapterINS1H_15DefaultEpilogueISK_SL_SL_NS1G_6thread17LinearCombinationISK_Li1EffLNS1L_9ScaleType4KindE0ELNS_15FloatRoundStyleE2ESK_EENS1_15EpilogueDefaultEEEEEvvEEEEvNT_6ParamsE)
        /*0020*/ 	.word	0x000005c8
.L_19:


//--------------------- .nv.compat                --------------------------
	.section	.nv.compat,"",@"SHT_CUDA_COMPAT_INFO"
	.align	4
        /*0000*/ 	.byte	0x02, 0x09, 0x01, 0x00, 0x02, 0x02, 0x04, 0x00, 0x02, 0x05, 0x05, 0x00, 0x03, 0x07, 0x01, 0x01
        /*0010*/ 	.byte	0x02, 0x03, 0x01, 0x00, 0x02, 0x06, 0x01, 0x00, 0x04, 0x0b, 0x08, 0x00, 0x00, 0x00, 0x00, 0x00
        /*0020*/ 	.byte	0x00, 0x00, 0x00, 0x00


//--------------------- .nv.info._ZN7cutlass13device_kernelINS_4gemm6kernel13GemmUniversalIN4cute5tupleIJiiiiEEENS1_10collective13CollectiveMmaINS1_34MainloopSm90TmaGmmaWarpSpecializedILi12ENS5_IJNS4_1CILi2EEENSA_ILi1EEESC_EEENS1_35KernelTmaWarpSpecializedCooperativeEEENS5_IJNSA_ILi192EEENSA_ILi384EEENSA_ILi16EEEEEENS_10bfloat16_tENS5_IJlSC_lEEESK_SL_NS4_8TiledMMAINS4_8MMA_AtomIJNS4_4SM904GMMA28MMA_64x192x16_F32BF16BF16_SSILNSP_5MajorE0ELSR_0ELNSP_7ScaleInE1ELSS_1EEEEEENS4_6LayoutISD_NS5_IJSC_NSA_ILi0EEESW_EEEEENS5_IJNS4_10UnderscoreESZ_SZ_EEEEENS4_13SM90_TMA_LOADENS4_14ComposedLayoutINS4_7SwizzleILi1ELi4ELi3EEENS4_18smem_ptr_flag_bitsILi16EEENSV_INS5_IJNSA_ILi8EEESI_EEENS5_IJSI_SC_EEEEEEEvNS4_8identityENS4_23SM90_TMA_LOAD_MULTICASTES1C_vS1D_EENS_8epilogue10collective6detail29Sm90TmaWarpSpecializedAdapterINS1H_15DefaultEpilogueISK_SL_SL_NS1G_6thread17LinearCombinationISK_Li1EffLNS1L_9ScaleType4KindE0ELNS_15FloatRoundStyleE2ESK_EENS1_15EpilogueDefaultEEEEEvvEEEEvNT_6ParamsE --------------------------
	.section	.nv.info._ZN7cutlass13device_kernelINS_4gemm6kernel13GemmUniversalIN4cute5tupleIJiiiiEEENS1_10collective13CollectiveMmaINS1_34MainloopSm90TmaGmmaWarpSpecializedILi12ENS5_IJNS4_1CILi2EEENSA_ILi1EEESC_EEENS1_35KernelTmaWarpSpecializedCooperativeEEENS5_IJNSA_ILi192EEENSA_ILi384EEENSA_ILi16EEEEEENS_10bfloat16_tENS5_IJlSC_lEEESK_SL_NS4_8TiledMMAINS4_8MMA_AtomIJNS4_4SM904GMMA28MMA_64x192x16_F32BF16BF16_SSILNSP_5MajorE0ELSR_0ELNSP_7ScaleInE1ELSS_1EEEEEENS4_6LayoutISD_NS5_IJSC_NSA_ILi0EEESW_EEEEENS5_IJNS4_10UnderscoreESZ_SZ_EEEEENS4_13SM90_TMA_LOADENS4_14ComposedLayoutINS4_7SwizzleILi1ELi4ELi3EEENS4_18smem_ptr_flag_bitsILi16EEENSV_INS5_IJNSA_ILi8EEESI_EEENS5_IJSI_SC_EEEEEEEvNS4_8identityENS4_23SM90_TMA_LOAD_MULTICASTES1C_vS1D_EENS_8epilogue10collective6detail29Sm90TmaWarpSpecializedAdapterINS1H_15DefaultEpilogueISK_SL_SL_NS1G_6thread17LinearCombinationISK_Li1EffLNS1L_9ScaleType4KindE0ELNS_15FloatRoundStyleE2ESK_EENS1_15EpilogueDefaultEEEEEvvEEEEvNT_6ParamsE,"",@"SHT_CUDA_INFO"
	.sectionflags	@""
	.align	4


	//----- nvinfo : EIATTR_CUDA_API_VERSION
	.align		4
        /*0000*/ 	.byte	0x04, 0x37
        /*0002*/ 	.short	(.L_21 - .L_20)
.L_20:
        /*0004*/ 	.word	0x00000082


	//----- nvinfo : EIATTR_KPARAM_INFO
	.align		4
.L_21:
        /*0008*/ 	.byte	0x04, 0x17
        /*000a*/ 	.short	(.L_23 - .L_22)
.L_22:
        /*000c*/ 	.word	0x00000000
        /*0010*/ 	.short	0x0000
        /*0012*/ 	.short	0x0070
        /*0014*/ 	.byte	0x00, 0xf0, 0x01, 0x10


	//----- nvinfo : EIATTR_SPARSE_MMA_MASK
	.align		4
.L_23:
        /*0018*/ 	.byte	0x03, 0x50
        /*001a*/ 	.short	0x0000


	//----- nvinfo : EIATTR_MAXREG_COUNT
	.align		4
        /*001c*/ 	.byte	0x03, 0x1b
        /*001e*/ 	.short	0x00a8


	//----- nvinfo : EIATTR_NUM_BARRIERS
	.align		4
        /*0020*/ 	.byte	0x02, 0x4c
        /*0022*/ 	.byte	0x01
	.zero		1


	//----- nvinfo : EIATTR_EXTERNS
	.align		4
        /*0024*/ 	.byte	0x04, 0x0f
        /*0026*/ 	.short	(.L_25 - .L_24)


	//   ....[0]....
	.align		4
.L_24:
        /*0028*/ 	.word	index@(__assertfail)


	//----- nvinfo : EIATTR_ANNOTATIONS
	.align		4
.L_25:
        /*002c*/ 	.byte	0x04, 0x55
        /*002e*/ 	.short	(.L_27 - .L_26)


	//   ....[0]....
.L_26:
        /*0030*/ 	.word	0x00000001
        /*0034*/ 	.byte	0xe0, 0x07, 0x00, 0x00, 0x01, 0x00, 0x00, 0x00, 0x00, 0x09, 0x00, 0x00, 0x01, 0x00, 0x00, 0x00
        /* <DEDUP_REMOVED lines=471> */
        /*1db4*/ 	.byte	0x00, 0xee, 0x01, 0x00, 0x01, 0x00, 0x00, 0x00, 0x10, 0xf4, 0x01, 0x00


	//----- nvinfo : EIATTR_MERCURY_ISA_VERSION
	.align		4
.L_27:
        /*1dc0*/ 	.byte	0x03, 0x5f
        /*1dc2*/ 	.short	0x0101


	//----- nvinfo : EIATTR_INT_WARP_WIDE_INSTR_OFFSETS
	.align		4
        /*1dc4*/ 	.byte	0x04, 0x31
        /*1dc6*/ 	.short	(.L_29 - .L_28)


	//   ....[0]....
.L_28:
        /*1dc8*/ 	.word	0x000005d0


	//   ....[1]....
        /*1dcc*/ 	.word	0x000005e0


	//   ....[2]....
        /*1dd0*/ 	.word	0x00000780


	//----- nvinfo : EIATTR_COOP_GROUP_MASK_REGIDS
	.align		4
.L_29:
        /*1dd4*/ 	.byte	0x04, 0x29
        /*1dd6*/ 	.short	(.L_31 - .L_30)


	//   ....[0]....
.L_30:
        /*1dd8*/ 	.word	0xffffffff


	//   ....[1]....
        /*1ddc*/ 	.word	0xffffffff


	//   ....[2]....
        /*1de0*/ 	.word	0xffffffff


	//   ....[3]....
        /*1de4*/ 	.word	0xffffffff


	//   ....[4]....
        /*1de8*/ 	.word	0xffffffff


	//   ....[5]....
        /*1dec*/ 	.word	0xffffffff


	//----- nvinfo : EIATTR_COOP_GROUP_INSTR_OFFSETS
	.align		4
.L_31:
        /*1df0*/ 	.byte	0x04, 0x28
        /*1df2*/ 	.short	(.L_33 - .L_32)


	//   ....[0]....
.L_32:
        /*1df4*/ 	.word	0x00000070


	//   ....[1]....
        /*1df8*/ 	.word	0x00000080


	//   ....[2]....
        /*1dfc*/ 	.word	0x00000140


	//   ....[3]....
        /*1e00*/ 	.word	0x00000410


	//   ....[4]....
        /*1e04*/ 	.word	0x00000950


	//   ....[5]....
        /*1e08*/ 	.word	0x00001420


	//----- nvinfo : EIATTR_REG_RECONFIG
	.align		4
.L_33:
        /*1e0c*/ 	.byte	0x01, 0x54
	.zero		2


	//----- nvinfo : EIATTR_SYSCALL_OFFSETS
	.align		4
        /*1e10*/ 	.byte	0x04, 0x46
        /*1e12*/ 	.short	(.L_35 - .L_34)


	//   ....[0]....
.L_34:
        /*1e14*/ 	.word	0x000015d0


	//----- nvinfo : EIATTR_MBARRIER_INSTR_OFFSETS
	.align		4
.L_35:
        /*1e18*/ 	.byte	0x04, 0x39
        /*1e1a*/ 	.short	(.L_37 - .L_36)


	//   ....[0]....
.L_36:
        /*1e1c*/ 	.word	0x00000260
        /*1e20*/ 	.word	0x000000ff
        /*1e24*/ 	.word	0x00000000
        /*1e28*/ 	.short	0x0100
        /*1e2a*/ 	.byte	0x08
	.zero		1


	//   ....[1]....
        /*1e2c*/ 	.word	0x00000270
        /*1e30*/ 	.word	0x000000ff
        /*1e34*/ 	.word	0x00000060
        /*1e38*/ 	.short	0x0100
        /*1e3a*/ 	.byte	0x08
	.zero		1


	//   ....[2]....
        /*1e3c*/ 	.word	0x00000280
        /*1e40*/ 	.word	0x000000ff
        /*1e44*/ 	.word	0x00000008
        /*1e48*/ 	.short	0x0100
        /*1e4a*/ 	.byte	0x08
	.zero		1


	//   ....[3]....
        /*1e4c*/ 	.word	0x00000290
        /*1e50*/ 	.word	0x000000ff
        /*1e54*/ 	.word	0x00000068
        /*1e58*/ 	.short	0x0100
        /*1e5a*/ 	.byte	0x08
	.zero		1


	//   ....[4]....
        /*1e5c*/ 	.word	0x000002a0
        /*1e60*/ 	.word	0x000000ff
        /*1e64*/ 	.word	0x00000010
        /*1e68*/ 	.short	0x0100
        /*1e6a*/ 	.byte	0x08
	.zero		1


	//   ....[5]....
        /*1e6c*/ 	.word	0x000002b0
        /*1e70*/ 	.word	0x000000ff
        /*1e74*/ 	.word	0x00000070
        /*1e78*/ 	.short	0x0100
        /*1e7a*/ 	.byte	0x08
	.zero		1


	//   ....[6]....
        /*1e7c*/ 	.word	0x000002c0
        /*1e80*/ 	.word	0x000000ff
        /*1e84*/ 	.word	0x00000018
        /*1e88*/ 	.short	0x0100
        /*1e8a*/ 	.byte	0x08
	.zero		1


	//   ....[7]....
        /*1e8c*/ 	.word	0x000002d0
        /*1e90*/ 	.word	0x000000ff
        /*1e94*/ 	.word	0x00000078
        /*1e98*/ 	.short	0x0100
        /*1e9a*/ 	.byte	0x08
	.zero		1


	//   ....[8]....
        /*1e9c*/ 	.word	0x000002e0
        /*1ea0*/ 	.word	0x000000ff
        /*1ea4*/ 	.word	0x00000020
        /*1ea8*/ 	.short	0x0100
        /*1eaa*/ 	.byte	0x08
	.zero		1


	//   ....[9]....
        /*1eac*/ 	.word	0x000002f0
        /*1eb0*/ 	.word	0x000000ff
        /*1eb4*/ 	.word	0x00000080
        /*1eb8*/ 	.short	0x0100
        /*1eba*/ 	.byte	0x08
	.zero		1


	//   ....[10]....
        /*1ebc*/ 	.word	0x00000300
        /*1ec0*/ 	.word	0x000000ff
        /*1ec4*/ 	.word	0x00000028
        /*1ec8*/ 	.short	0x0100
        /*1eca*/ 	.byte	0x08
	.zero		1


	//   ....[11]....
        /*1ecc*/ 	.word	0x00000310
        /*1ed0*/ 	.word	0x000000ff
        /*1ed4*/ 	.word	0x00000088
        /*1ed8*/ 	.short	0x0100
        /*1eda*/ 	.byte	0x08
	.zero		1


	//   ....[12]....
        /*1edc*/ 	.word	0x00000320
        /*1ee0*/ 	.word	0x000000ff
        /*1ee4*/ 	.word	0x00000030
        /*1ee8*/ 	.short	0x0100
        /*1eea*/ 	.byte	0x08
	.zero		1


	//   ....[13]....
        /*1eec*/ 	.word	0x00000330
        /*1ef0*/ 	.word	0x000000ff
        /*1ef4*/ 	.word	0x00000090
        /*1ef8*/ 	.short	0x0100
        /*1efa*/ 	.byte	0x08
	.zero		1


	//   ....[14]....
        /*1efc*/ 	.word	0x00000340
        /*1f00*/ 	.word	0x000000ff
        /*1f04*/ 	.word	0x00000038
        /*1f08*/ 	.short	0x0100
        /*1f0a*/ 	.byte	0x08
	.zero		1


	//   ....[15]....
        /*1f0c*/ 	.word	0x00000350
        /*1f10*/ 	.word	0x000000ff
        /*1f14*/ 	.word	0x00000098
        /*1f18*/ 	.short	0x0100
        /*1f1a*/ 	.byte	0x08
	.zero		1


	//   ....[16]....
        /*1f1c*/ 	.word	0x00000360
        /*1f20*/ 	.word	0x000000ff
        /*1f24*/ 	.word	0x00000040
        /*1f28*/ 	.short	0x0100
        /*1f2a*/ 	.byte	0x08
	.zero		1


	//   ....[17]....
        /*1f2c*/ 	.word	0x00000370
        /*1f30*/ 	.word	0x000000ff
        /*1f34*/ 	.word	0x000000a0
        /*1f38*/ 	.short	0x0100
        /*1f3a*/ 	.byte	0x08
	.zero		1


	//   ....[18]....
        /*1f3c*/ 	.word	0x00000380
        /*1f40*/ 	.word	0x000000ff
        /*1f44*/ 	.word	0x00000048
        /*1f48*/ 	.short	0x0100
        /*1f4a*/ 	.byte	0x08
	.zero		1


	//   ....[19]....
        /*1f4c*/ 	.word	0x00000390
        /*1f50*/ 	.word	0x000000ff
        /*1f54*/ 	.word	0x000000a8
        /*1f58*/ 	.short	0x0100
        /*1f5a*/ 	.byte	0x08
	.zero		1


	//   ....[20]....
        /*1f5c*/ 	.word	0x000003a0
        /*1f60*/ 	.word	0x000000ff
        /*1f64*/ 	.word	0x00000050
        /*1f68*/ 	.short	0x0100
        /*1f6a*/ 	.byte	0x08
	.zero		1


	//   ....[21]....
        /*1f6c*/ 	.word	0x000003b0
        /*1f70*/ 	.word	0x000000ff
        /*1f74*/ 	.word	0x000000b0
        /*1f78*/ 	.short	0x0100
        /*1f7a*/ 	.byte	0x08
	.zero		1


	//   ....[22]....
        /*1f7c*/ 	.word	0x000003c0
        /*1f80*/ 	.word	0x000000ff
        /*1f84*/ 	.word	0x00000058
        /*1f88*/ 	.short	0x0100
        /*1f8a*/ 	.byte	0x08
	.zero		1


	//   ....[23]....
        /*1f8c*/ 	.word	0x000003d0
        /*1f90*/ 	.word	0x000000ff
        /*1f94*/ 	.word	0x000000b8
        /*1f98*/ 	.short	0x0100
        /*1f9a*/ 	.byte	0x08
	.zero		1


	//   ....[24]....
        /*1f9c*/ 	.word	0x00000830
        /*1fa0*/ 	.word	0x000000ff
        /*1fa4*/ 	.word	0x000000d0
        /*1fa8*/ 	.short	0x0100
        /*1faa*/ 	.byte	0x06
	.zero		1


	//   ....[25]....
        /*1fac*/ 	.word	0x000008d0
        /*1fb0*/ 	.word	0x000000ff
        /*1fb4*/ 	.word	0x000000d8
        /*1fb8*/ 	.short	0x0100
        /*1fba*/ 	.byte	0x06
	.zero		1


	//   ....[26]....
        /*1fbc*/ 	.word	0x00001670
        /*1fc0*/ 	.word	0x00000003
        /*1fc4*/ 	.word	0x00000000
        /*1fc8*/ 	.short	0x010a
        /*1fca*/ 	.byte	0x3f
	.zero		1


	//   ....[27]....
        /*1fcc*/ 	.word	0x000016b0
        /*1fd0*/ 	.word	0x00000003
        /*1fd4*/ 	.word	0x00000000
        /*1fd8*/ 	.short	0x010a
        /*1fda*/ 	.byte	0x3f
	.zero		1


	//   ....[28]....
        /*1fdc*/ 	.word	0x00002490
        /*1fe0*/ 	.word	0x000000ff
        /*1fe4*/ 	.word	0x00000000
        /*1fe8*/ 	.short	0x010a
        /*1fea*/ 	.byte	0x04
	.zero		1


	//   ....[29]....
        /*1fec*/ 	.word	0x000024d0
        /*1ff0*/ 	.word	0x000000ff
        /*1ff4*/ 	.word	0x00000000
        /*1ff8*/ 	.short	0x010a
        /*1ffa*/ 	.byte	0x04
	.zero		1


	//   ....[30]....
        /*1ffc*/ 	.word	0x00003db0
        /*2000*/ 	.word	0x00000005
        /*2004*/ 	.word	0x00000000
        /*2008*/ 	.short	0x0101
        /*200a*/ 	.byte	0x3f
	.zero		1


	//   ....[31]....
        /*200c*/ 	.word	0x00003f90
        /*2010*/ 	.word	0x00000000
        /*2014*/ 	.word	0x00000000
        /*2018*/ 	.short	0x0101
        /*201a*/ 	.byte	0x3f
	.zero		1


	//   ....[32]....
        /*201c*/ 	.word	0x0001e970
        /*2020*/ 	.word	0x0000000f
        /*2024*/ 	.word	0x00000060
        /*2028*/ 	.short	0x010a
        /*202a*/ 	.byte	0x3f
	.zero		1


	//   ....[33]....
        /*202c*/ 	.word	0x0001ed00
        /*2030*/ 	.word	0x00000002
        /*2034*/ 	.word	0x000000d8
        /*2038*/ 	.short	0x0101
        /*203a*/ 	.byte	0x3f
	.zero		1


	//   ....[34]....
        /*203c*/ 	.word	0x0001f4c0
        /*2040*/ 	.word	0x00000005
        /*2044*/ 	.word	0x00000000
        /*2048*/ 	.short	0x010a
        /*204a*/ 	.byte	0x3f
	.zero		1


	//   ....[35]....
        /*204c*/ 	.word	0x0001f550
        /*2050*/ 	.word	0x00000005
        /*2054*/ 	.word	0x00000000
        /*2058*/ 	.short	0x010a
        /*205a*/ 	.byte	0x3f
	.zero		1


	//   ....[36]....
        /*205c*/ 	.word	0x0001f5e0
        /*2060*/ 	.word	0x00000005
        /*2064*/ 	.word	0x00000000
        /*2068*/ 	.short	0x010a
        /*206a*/ 	.byte	0x3f
	.zero		1


	//   ....[37]....
        /*206c*/ 	.word	0x0001f670
        /*2070*/ 	.word	0x00000005
        /*2074*/ 	.word	0x00000000
        /*2078*/ 	.short	0x010a
        /*207a*/ 	.byte	0x3f
	.zero		1


	//   ....[38]....
        /*207c*/ 	.word	0x0001f700
        /*2080*/ 	.word	0x00000005
        /*2084*/ 	.word	0x00000000
        /*2088*/ 	.short	0x010a
        /*208a*/ 	.byte	0x3f
	.zero		1


	//   ....[39]....
        /*208c*/ 	.word	0x0001f790
        /*2090*/ 	.word	0x00000005
        /*2094*/ 	.word	0x00000000
        /*2098*/ 	.short	0x010a
        /*209a*/ 	.byte	0x3f
	.zero		1


	//   ....[40]....
        /*209c*/ 	.word	0x0001f820
        /*20a0*/ 	.word	0x00000005
        /*20a4*/ 	.word	0x00000000
        /*20a8*/ 	.short	0x010a
        /*20aa*/ 	.byte	0x3f
	.zero		1


	//   ....[41]....
        /*20ac*/ 	.word	0x0001f8b0
        /*20b0*/ 	.word	0x00000005
        /*20b4*/ 	.word	0x00000000
        /*20b8*/ 	.short	0x010a
        /*20ba*/ 	.byte	0x3f
	.zero		1


	//   ....[42]....
        /*20bc*/ 	.word	0x0001f940
        /*20c0*/ 	.word	0x00000005
        /*20c4*/ 	.word	0x00000000
        /*20c8*/ 	.short	0x010a
        /*20ca*/ 	.byte	0x3f
	.zero		1


	//   ....[43]....
        /*20cc*/ 	.word	0x0001f9d0
        /*20d0*/ 	.word	0x00000005
        /*20d4*/ 	.word	0x00000000
        /*20d8*/ 	.short	0x010a
        /*20da*/ 	.byte	0x3f
	.zero		1


	//   ....[44]....
        /*20dc*/ 	.word	0x0001fa60
        /*20e0*/ 	.word	0x00000005
        /*20e4*/ 	.word	0x00000000
        /*20e8*/ 	.short	0x010a
        /*20ea*/ 	.byte	0x3f
	.zero		1


	//   ....[45]....
        /*20ec*/ 	.word	0x0001faf0
        /*20f0*/ 	.word	0x00000003
        /*20f4*/ 	.word	0x00000000
        /*20f8*/ 	.short	0x010a
        /*20fa*/ 	.byte	0x3f
	.zero		1


	//   ....[46]....
        /*20fc*/ 	.word	0x0001fb50
        /*2100*/ 	.word	0x00000003
        /*2104*/ 	.word	0x00000000
        /*2108*/ 	.short	0x010a
        /*210a*/ 	.byte	0x3f
	.zero		1


	//   ....[47]....
        /*210c*/ 	.word	0x0001fbb0
        /*2110*/ 	.word	0x00000007
        /*2114*/ 	.word	0x00000000
        /*2118*/ 	.short	0x010a
        /*211a*/ 	.byte	0x3f
	.zero		1


	//   ....[48]....
        /*211c*/ 	.word	0x0001fc80
        /*2120*/ 	.word	0x0000000f
        /*2124*/ 	.word	0x00000060
        /*2128*/ 	.short	0x010a
        /*212a*/ 	.byte	0x3f
	.zero		1


	//   ....[49]....
        /*212c*/ 	.word	0x0001fd50
        /*2130*/ 	.word	0x00000005
        /*2134*/ 	.word	0x00000000
        /*2138*/ 	.short	0x010a
        /*213a*/ 	.byte	0x3f
	.zero		1


	//   ....[50]....
        /*213c*/ 	.word	0x0001fda0
        /*2140*/ 	.word	0x00000005
        /*2144*/ 	.word	0x00000000
        /*2148*/ 	.short	0x010a
        /*214a*/ 	.byte	0x3f
	.zero		1


	//   ....[51]....
        /*214c*/ 	.word	0x0001fdf0
        /*2150*/ 	.word	0x00000005
        /*2154*/ 	.word	0x00000000
        /*2158*/ 	.short	0x010a
        /*215a*/ 	.byte	0x3f
	.zero		1


	//   ....[52]....
        /*215c*/ 	.word	0x0001fe40
        /*2160*/ 	.word	0x00000005
        /*2164*/ 	.word	0x00000000
        /*2168*/ 	.short	0x010a
        /*216a*/ 	.byte	0x3f
	.zero		1


	//   ....[53]....
        /*216c*/ 	.word	0x0001fe90
        /*2170*/ 	.word	0x00000005
        /*2174*/ 	.word	0x00000000
        /*2178*/ 	.short	0x010a
        /*217a*/ 	.byte	0x3f
	.zero		1


	//   ....[54]....
        /*217c*/ 	.word	0x0001fee0
        /*2180*/ 	.word	0x00000005
        /*2184*/ 	.word	0x00000000
        /*2188*/ 	.short	0x010a
        /*218a*/ 	.byte	0x3f
	.zero		1


	//   ....[55]....
        /*218c*/ 	.word	0x0001ff30
        /*2190*/ 	.word	0x00000005
        /*2194*/ 	.word	0x00000000
        /*2198*/ 	.short	0x010a
        /*219a*/ 	.byte	0x3f
	.zero		1


	//   ....[56]....
        /*219c*/ 	.word	0x0001ff80
        /*21a0*/ 	.word	0x00000005
        /*21a4*/ 	.word	0x00000000
        /*21a8*/ 	.short	0x010a
        /*21aa*/ 	.byte	0x3f
	.zero		1


	//   ....[57]....
        /*21ac*/ 	.word	0x0001ffd0
        /*21b0*/ 	.word	0x00000005
        /*21b4*/ 	.word	0x00000000
        /*21b8*/ 	.short	0x010a
        /*21ba*/ 	.byte	0x3f
	.zero		1


	//   ....[58]....
        /*21bc*/ 	.word	0x00020020
        /*21c0*/ 	.word	0x00000005
        /*21c4*/ 	.word	0x00000000
        /*21c8*/ 	.short	0x010a
        /*21ca*/ 	.byte	0x3f
	.zero		1


	//   ....[59]....
        /*21cc*/ 	.word	0x00020070
        /*21d0*/ 	.word	0x00000005
        /*21d4*/ 	.word	0x00000000
        /*21d8*/ 	.short	0x010a
        /*21da*/ 	.byte	0x3f
	.zero		1


	//----- nvinfo : EIATTR_NUM_MBARRIERS
	.align		4
.L_37:
        /*21dc*/ 	.byte	0x03, 0x38
        /*21de*/ 	.short	0x001a


	//----- nvinfo : EIATTR_EXIT_INSTR_OFFSETS
	.align		4
        /*21e0*/ 	.byte	0x04, 0x1c
        /*21e2*/ 	.short	(.L_39 - .L_38)


	//   ....[0]....
.L_38:
        /*21e4*/ 	.word	0x00000af0


	//   ....[1]....
        /*21e8*/ 	.word	0x00001340


	//   ....[2]....
        /*21ec*/ 	.word	0x0001e060


	//   ....[3]....
        /*21f0*/ 	.word	0x0001e610


	//   ....[4]....
        /*21f4*/ 	.word	0x0001fb40


	//----- nvinfo : EIATTR_MAX_THREADS
	.align		4
.L_39:
        /*21f8*/ 	.byte	0x04, 0x05
        /*21fa*/ 	.short	(.L_41 - .L_40)
.L_40:
        /*21fc*/ 	.word	0x00000180
        /*2200*/ 	.word	0x00000001
        /*2204*/ 	.word	0x00000001


	//----- nvinfo : EIATTR_CRS_STACK_SIZE
	.align		4
.L_41:
        /*2208*/ 	.byte	0x04, 0x1e
        /*220a*/ 	.short	(.L_43 - .L_42)
.L_42:
        /*220c*/ 	.word	0x00000000


	//----- nvinfo : EIATTR_CBANK_PARAM_SIZE
	.align		4
.L_43:
        /*2210*/ 	.byte	0x03, 0x19
        /*2212*/ 	.short	0x0470


	//----- nvinfo : EIATTR_PARAM_CBANK
	.align		4
        /*2214*/ 	.byte	0x04, 0x0a
        /*2216*/ 	.short	(.L_45 - .L_44)
	.align		4
.L_44:
        /*2218*/ 	.word	index@(.nv.constant0._ZN7cutlass13device_kernelINS_4gemm6kernel13GemmUniversalIN4cute5tupleIJiiiiEEENS1_10collective13CollectiveMmaINS1_34MainloopSm90TmaGmmaWarpSpecializedILi12ENS5_IJNS4_1CILi2EEENSA_ILi1EEESC_EEENS1_35KernelTmaWarpSpecializedCooperativeEEENS5_IJNSA_ILi192EEENSA_ILi384EEENSA_ILi16EEEEEENS_10bfloat16_tENS5_IJlSC_lEEESK_SL_NS4_8TiledMMAINS4_8MMA_AtomIJNS4_4SM904GMMA28MMA_64x192x16_F32BF16BF16_SSILNSP_5MajorE0ELSR_0ELNSP_7ScaleInE1ELSS_1EEEEEENS4_6LayoutISD_NS5_IJSC_NSA_ILi0EEESW_EEEEENS5_IJNS4_10UnderscoreESZ_SZ_EEEEENS4_13SM90_TMA_LOADENS4_14ComposedLayoutINS4_7SwizzleILi1ELi4ELi3EEENS4_18smem_ptr_flag_bitsILi16EEENSV_INS5_IJNSA_ILi8EEESI_EEENS5_IJSI_SC_EEEEEEEvNS4_8identityENS4_23SM90_TMA_LOAD_MULTICASTES1C_vS1D_EENS_8epilogue10collective6detail29Sm90TmaWarpSpecializedAdapterINS1H_15DefaultEpilogueISK_SL_SL_NS1G_6thread17LinearCombinationISK_Li1EffLNS1L_9ScaleType4KindE0ELNS_15FloatRoundStyleE2ESK_EENS1_15EpilogueDefaultEEEEEvvEEEEvNT_6ParamsE)
        /*221c*/ 	.short	0x0210
        /*221e*/ 	.short	0x0470


	//----- nvinfo : EIATTR_SW_WAR
	.align		4
.L_45:
        /*2220*/ 	.byte	0x04, 0x36
        /*2222*/ 	.short	(.L_47 - .L_46)
.L_46:
        /*2224*/ 	.word	0x00000008
.L_47:


//--------------------- .nv.callgraph             --------------------------
	.section	.nv.callgraph,"",@"SHT_CUDA_CALLGRAPH"
	.align	4
	.sectionentsize	8
	.align		4
        /*0000*/ 	.word	0x00000000
	.align		4
        /*0004*/ 	.word	0xffffffff
	.align		4
        /*0008*/ 	.word	index@(_ZN7cutlass13device_kernelINS_4gemm6kernel13GemmUniversalIN4cute5tupleIJiiiiEEENS1_10collective13CollectiveMmaINS1_34MainloopSm90TmaGmmaWarpSpecializedILi12ENS5_IJNS4_1CILi2EEENSA_ILi1EEESC_EEENS1_35KernelTmaWarpSpecializedCooperativeEEENS5_IJNSA_ILi192EEENSA_ILi384EEENSA_ILi16EEEEEENS_10bfloat16_tENS5_IJlSC_lEEESK_SL_NS4_8TiledMMAINS4_8MMA_AtomIJNS4_4SM904GMMA28MMA_64x192x16_F32BF16BF16_SSILNSP_5MajorE0ELSR_0ELNSP_7ScaleInE1ELSS_1EEEEEENS4_6LayoutISD_NS5_IJSC_NSA_ILi0EEESW_EEEEENS5_IJNS4_10UnderscoreESZ_SZ_EEEEENS4_13SM90_TMA_LOADENS4_14ComposedLayoutINS4_7SwizzleILi1ELi4ELi3EEENS4_18smem_ptr_flag_bitsILi16EEENSV_INS5_IJNSA_ILi8EEESI_EEENS5_IJSI_SC_EEEEEEEvNS4_8identityENS4_23SM90_TMA_LOAD_MULTICASTES1C_vS1D_EENS_8epilogue10collective6detail29Sm90TmaWarpSpecializedAdapterINS1H_15DefaultEpilogueISK_SL_SL_NS1G_6thread17LinearCombinationISK_Li1EffLNS1L_9ScaleType4KindE0ELNS_15FloatRoundStyleE2ESK_EENS1_15EpilogueDefaultEEEEEvvEEEEvNT_6ParamsE)
	.align		4
        /*000c*/ 	.word	index@(__assertfail)
	.align		4
        /*0010*/ 	.word	0x00000000
	.align		4
        /*0014*/ 	.word	0xfffffffe
	.align		4
        /*0018*/ 	.word	0x00000000
	.align		4
        /*001c*/ 	.word	0xfffffffd
	.align		4
        /*0020*/ 	.word	0x00000000
	.align		4
        /*0024*/ 	.word	0xfffffffc


//--------------------- .nv.constant4             --------------------------
	.section	.nv.constant4,"a",@progbits
	.align	8
	.align		8
.nv.constant4:
        /*0000*/ 	.dword	__assertfail
	.align		8
        /*0008*/ 	.dword	__unnamed_1
	.align		8
        /*0010*/ 	.dword	_ZN39_INTERNAL_98524352_4_k_cu_e72e9f8a_81164cuda3std3__45__cpo5beginE
	.align		8
        /*0018*/ 	.dword	_ZN39_INTERNAL_98524352_4_k_cu_e72e9f8a_81164cuda3std3__45__cpo3endE
	.align		8
        /*0020*/ 	.dword	_ZN39_INTERNAL_98524352_4_k_cu_e72e9f8a_81164cuda3std3__45__cpo6cbeginE
	.align		8
        /*0028*/ 	.dword	_ZN39_INTERNAL_98524352_4_k_cu_e72e9f8a_81164cuda3std3__45__cpo4cendE
	.align		8
        /*0030*/ 	.dword	_ZN39_INTERNAL_98524352_4_k_cu_e72e9f8a_81164cuda3std3__441_GLOBAL__N__98524352_4_k_cu_e72e9f8a_81166ignoreE
	.align		8
        /*0038*/ 	.dword	_ZN39_INTERNAL_98524352_4_k_cu_e72e9f8a_81164cuda3std3__419piecewise_constructE
	.align		8
        /*0040*/ 	.dword	_ZN39_INTERNAL_98524352_4_k_cu_e72e9f8a_81164cuda3std3__48in_placeE
	.align		8
        /*0048*/ 	.dword	_ZN39_INTERNAL_98524352_4_k_cu_e72e9f8a_81164cuda3std6ranges3__45__cpo4swapE
	.align		8
        /*0050*/ 	.dword	_ZN39_INTERNAL_98524352_4_k_cu_e72e9f8a_81164cuda3std6ranges3__45__cpo9iter_moveE
	.align		8
        /*0058*/ 	.dword	_ZN39_INTERNAL_98524352_4_k_cu_e72e9f8a_81164cute7productE
	.align		8
        /*0060*/ 	.dword	_ZN39_INTERNAL_98524352_4_k_cu_e72e9f8a_81164cute1_E
	.align		8
        /*0068*/ 	.dword	$str$22
	.align		8
        /*0070*/ 	.dword	$str$23


//--------------------- .text._ZN7cutlass13device_kernelINS_4gemm6kernel13GemmUniversalIN4cute5tupleIJiiiiEEENS1_10collective13CollectiveMmaINS1_34MainloopSm90TmaGmmaWarpSpecializedILi12ENS5_IJNS4_1CILi2EEENSA_ILi1EEESC_EEENS1_35KernelTmaWarpSpecializedCooperativeEEENS5_IJNSA_ILi192EEENSA_ILi384EEENSA_ILi16EEEEEENS_10bfloat16_tENS5_IJlSC_lEEESK_SL_NS4_8TiledMMAINS4_8MMA_AtomIJNS4_4SM904GMMA28MMA_64x192x16_F32BF16BF16_SSILNSP_5MajorE0ELSR_0ELNSP_7ScaleInE1ELSS_1EEEEEENS4_6LayoutISD_NS5_IJSC_NSA_ILi0EEESW_EEEEENS5_IJNS4_10UnderscoreESZ_SZ_EEEEENS4_13SM90_TMA_LOADENS4_14ComposedLayoutINS4_7SwizzleILi1ELi4ELi3EEENS4_18smem_ptr_flag_bitsILi16EEENSV_INS5_IJNSA_ILi8EEESI_EEENS5_IJSI_SC_EEEEEEEvNS4_8identityENS4_23SM90_TMA_LOAD_MULTICASTES1C_vS1D_EENS_8epilogue10collective6detail29Sm90TmaWarpSpecializedAdapterINS1H_15DefaultEpilogueISK_SL_SL_NS1G_6thread17LinearCombinationISK_Li1EffLNS1L_9ScaleType4KindE0ELNS_15FloatRoundStyleE2ESK_EENS1_15EpilogueDefaultEEEEEvvEEEEvNT_6ParamsE --------------------------
	.section	.text._ZN7cutlass13device_kernelINS_4gemm6kernel13GemmUniversalIN4cute5tupleIJiiiiEEENS1_10collective13CollectiveMmaINS1_34MainloopSm90TmaGmmaWarpSpecializedILi12ENS5_IJNS4_1CILi2EEENSA_ILi1EEESC_EEENS1_35KernelTmaWarpSpecializedCooperativeEEENS5_IJNSA_ILi192EEENSA_ILi384EEENSA_ILi16EEEEEENS_10bfloat16_tENS5_IJlSC_lEEESK_SL_NS4_8TiledMMAINS4_8MMA_AtomIJNS4_4SM904GMMA28MMA_64x192x16_F32BF16BF16_SSILNSP_5MajorE0ELSR_0ELNSP_7ScaleInE1ELSS_1EEEEEENS4_6LayoutISD_NS5_IJSC_NSA_ILi0EEESW_EEEEENS5_IJNS4_10UnderscoreESZ_SZ_EEEEENS4_13SM90_TMA_LOADENS4_14ComposedLayoutINS4_7SwizzleILi1ELi4ELi3EEENS4_18smem_ptr_flag_bitsILi16EEENSV_INS5_IJNSA_ILi8EEESI_EEENS5_IJSI_SC_EEEEEEEvNS4_8identityENS4_23SM90_TMA_LOAD_MULTICASTES1C_vS1D_EENS_8epilogue10collective6detail29Sm90TmaWarpSpecializedAdapterINS1H_15DefaultEpilogueISK_SL_SL_NS1G_6thread17LinearCombinationISK_Li1EffLNS1L_9ScaleType4KindE0ELNS_15FloatRoundStyleE2ESK_EENS1_15EpilogueDefaultEEEEEvvEEEEvNT_6ParamsE,"ax",@progbits
	.align	128
.text._ZN7cutlass13device_kernelINS_4gemm6kernel13GemmUniversalIN4cute5tupleIJiiiiEEENS1_10collective13CollectiveMmaINS1_34MainloopSm90TmaGmmaWarpSpecializedILi12ENS5_IJNS4_1CILi2EEENSA_ILi1EEESC_EEENS1_35KernelTmaWarpSpecializedCooperativeEEENS5_IJNSA_ILi192EEENSA_ILi384EEENSA_ILi16EEEEEENS_10bfloat16_tENS5_IJlSC_lEEESK_SL_NS4_8TiledMMAINS4_8MMA_AtomIJNS4_4SM904GMMA28MMA_64x192x16_F32BF16BF16_SSILNSP_5MajorE0ELSR_0ELNSP_7ScaleInE1ELSS_1EEEEEENS4_6LayoutISD_NS5_IJSC_NSA_ILi0EEESW_EEEEENS5_IJNS4_10UnderscoreESZ_SZ_EEEEENS4_13SM90_TMA_LOADENS4_14ComposedLayoutINS4_7SwizzleILi1ELi4ELi3EEENS4_18smem_ptr_flag_bitsILi16EEENSV_INS5_IJNSA_ILi8EEESI_EEENS5_IJSI_SC_EEEEEEEvNS4_8identityENS4_23SM90_TMA_LOAD_MULTICASTES1C_vS1D_EENS_8epilogue10collective6detail29Sm90TmaWarpSpecializedAdapterINS1H_15DefaultEpilogueISK_SL_SL_NS1G_6thread17LinearCombinationISK_Li1EffLNS1L_9ScaleType4KindE0ELNS_15FloatRoundStyleE2ESK_EENS1_15EpilogueDefaultEEEEEvvEEEEvNT_6ParamsE:
        .type           _ZN7cutlass13device_kernelINS_4gemm6kernel13GemmUniversalIN4cute5tupleIJiiiiEEENS1_10collective13CollectiveMmaINS1_34MainloopSm90TmaGmmaWarpSpecializedILi12ENS5_IJNS4_1CILi2EEENSA_ILi1EEESC_EEENS1_35KernelTmaWarpSpecializedCooperativeEEENS5_IJNSA_ILi192EEENSA_ILi384EEENSA_ILi16EEEEEENS_10bfloat16_tENS5_IJlSC_lEEESK_SL_NS4_8TiledMMAINS4_8MMA_AtomIJNS4_4SM904GMMA28MMA_64x192x16_F32BF16BF16_SSILNSP_5MajorE0ELSR_0ELNSP_7ScaleInE1ELSS_1EEEEEENS4_6LayoutISD_NS5_IJSC_NSA_ILi0EEESW_EEEEENS5_IJNS4_10UnderscoreESZ_SZ_EEEEENS4_13SM90_TMA_LOADENS4_14ComposedLayoutINS4_7SwizzleILi1ELi4ELi3EEENS4_18smem_ptr_flag_bitsILi16EEENSV_INS5_IJNSA_ILi8EEESI_EEENS5_IJSI_SC_EEEEEEEvNS4_8identityENS4_23SM90_TMA_LOAD_MULTICASTES1C_vS1D_EENS_8epilogue10collective6detail29Sm90TmaWarpSpecializedAdapterINS1H_15DefaultEpilogueISK_SL_SL_NS1G_6thread17LinearCombinationISK_Li1EffLNS1L_9ScaleType4KindE0ELNS_15FloatRoundStyleE2ESK_EENS1_15EpilogueDefaultEEEEEvvEEEEvNT_6ParamsE,@function
        .size           _ZN7cutlass13device_kernelINS_4gemm6kernel13GemmUniversalIN4cute5tupleIJiiiiEEENS1_10collective13CollectiveMmaINS1_34MainloopSm90TmaGmmaWarpSpecializedILi12ENS5_IJNS4_1CILi2EEENSA_ILi1EEESC_EEENS1_35KernelTmaWarpSpecializedCooperativeEEENS5_IJNSA_ILi192EEENSA_ILi384EEENSA_ILi16EEEEEENS_10bfloat16_tENS5_IJlSC_lEEESK_SL_NS4_8TiledMMAINS4_8MMA_AtomIJNS4_4SM904GMMA28MMA_64x192x16_F32BF16BF16_SSILNSP_5MajorE0ELSR_0ELNSP_7ScaleInE1ELSS_1EEEEEENS4_6LayoutISD_NS5_IJSC_NSA_ILi0EEESW_EEEEENS5_IJNS4_10UnderscoreESZ_SZ_EEEEENS4_13SM90_TMA_LOADENS4_14ComposedLayoutINS4_7SwizzleILi1ELi4ELi3EEENS4_18smem_ptr_flag_bitsILi16EEENSV_INS5_IJNSA_ILi8EEESI_EEENS5_IJSI_SC_EEEEEEEvNS4_8identityENS4_23SM90_TMA_LOAD_MULTICASTES1C_vS1D_EENS_8epilogue10collective6detail29Sm90TmaWarpSpecializedAdapterINS1H_15DefaultEpilogueISK_SL_SL_NS1G_6thread17LinearCombinationISK_Li1EffLNS1L_9ScaleType4KindE0ELNS_15FloatRoundStyleE2ESK_EENS1_15EpilogueDefaultEEEEEvvEEEEvNT_6ParamsE,(.L_x_852 - _ZN7cutlass13device_kernelINS_4gemm6kernel13GemmUniversalIN4cute5tupleIJiiiiEEENS1_10collective13CollectiveMmaINS1_34MainloopSm90TmaGmmaWarpSpecializedILi12ENS5_IJNS4_1CILi2EEENSA_ILi1EEESC_EEENS1_35KernelTmaWarpSpecializedCooperativeEEENS5_IJNSA_ILi192EEENSA_ILi384EEENSA_ILi16EEEEEENS_10bfloat16_tENS5_IJlSC_lEEESK_SL_NS4_8TiledMMAINS4_8MMA_AtomIJNS4_4SM904GMMA28MMA_64x192x16_F32BF16BF16_SSILNSP_5MajorE0ELSR_0ELNSP_7ScaleInE1ELSS_1EEEEEENS4_6LayoutISD_NS5_IJSC_NSA_ILi0EEESW_EEEEENS5_IJNS4_10UnderscoreESZ_SZ_EEEEENS4_13SM90_TMA_LOADENS4_14ComposedLayoutINS4_7SwizzleILi1ELi4ELi3EEENS4_18smem_ptr_flag_bitsILi16EEENSV_INS5_IJNSA_ILi8EEESI_EEENS5_IJSI_SC_EEEEEEEvNS4_8identityENS4_23SM90_TMA_LOAD_MULTICASTES1C_vS1D_EENS_8epilogue10collective6detail29Sm90TmaWarpSpecializedAdapterINS1H_15DefaultEpilogueISK_SL_SL_NS1G_6thread17LinearCombinationISK_Li1EffLNS1L_9ScaleType4KindE0ELNS_15FloatRoundStyleE2ESK_EENS1_15EpilogueDefaultEEEEEvvEEEEvNT_6ParamsE)
        .other          _ZN7cutlass13device_kernelINS_4gemm6kernel13GemmUniversalIN4cute5tupleIJiiiiEEENS1_10collective13CollectiveMmaINS1_34MainloopSm90TmaGmmaWarpSpecializedILi12ENS5_IJNS4_1CILi2EEENSA_ILi1EEESC_EEENS1_35KernelTmaWarpSpecializedCooperativeEEENS5_IJNSA_ILi192EEENSA_ILi384EEENSA_ILi16EEEEEENS_10bfloat16_tENS5_IJlSC_lEEESK_SL_NS4_8TiledMMAINS4_8MMA_AtomIJNS4_4SM904GMMA28MMA_64x192x16_F32BF16BF16_SSILNSP_5MajorE0ELSR_0ELNSP_7ScaleInE1ELSS_1EEEEEENS4_6LayoutISD_NS5_IJSC_NSA_ILi0EEESW_EEEEENS5_IJNS4_10UnderscoreESZ_SZ_EEEEENS4_13SM90_TMA_LOADENS4_14ComposedLayoutINS4_7SwizzleILi1ELi4ELi3EEENS4_18smem_ptr_flag_bitsILi16EEENSV_INS5_IJNSA_ILi8EEESI_EEENS5_IJSI_SC_EEEEEEEvNS4_8identityENS4_23SM90_TMA_LOAD_MULTICASTES1C_vS1D_EENS_8epilogue10collective6detail29Sm90TmaWarpSpecializedAdapterINS1H_15DefaultEpilogueISK_SL_SL_NS1G_6thread17LinearCombinationISK_Li1EffLNS1L_9ScaleType4KindE0ELNS_15FloatRoundStyleE2ESK_EENS1_15EpilogueDefaultEEEEEvvEEEEvNT_6ParamsE,@"STO_CUDA_ENTRY STV_DEFAULT"
_ZN7cutlass13device_kernelINS_4gemm6kernel13GemmUniversalIN4cute5tupleIJiiiiEEENS1_10collective13CollectiveMmaINS1_34MainloopSm90TmaGmmaWarpSpecializedILi12ENS5_IJNS4_1CILi2EEENSA_ILi1EEESC_EEENS1_35KernelTmaWarpSpecializedCooperativeEEENS5_IJNSA_ILi192EEENSA_ILi384EEENSA_ILi16EEEEEENS_10bfloat16_tENS5_IJlSC_lEEESK_SL_NS4_8TiledMMAINS4_8MMA_AtomIJNS4_4SM904GMMA28MMA_64x192x16_F32BF16BF16_SSILNSP_5MajorE0ELSR_0ELNSP_7ScaleInE1ELSS_1EEEEEENS4_6LayoutISD_NS5_IJSC_NSA_ILi0EEESW_EEEEENS5_IJNS4_10UnderscoreESZ_SZ_EEEEENS4_13SM90_TMA_LOADENS4_14ComposedLayoutINS4_7SwizzleILi1ELi4ELi3EEENS4_18smem_ptr_flag_bitsILi16EEENSV_INS5_IJNSA_ILi8EEESI_EEENS5_IJSI_SC_EEEEEEEvNS4_8identityENS4_23SM90_TMA_LOAD_MULTICASTES1C_vS1D_EENS_8epilogue10collective6detail29Sm90TmaWarpSpecializedAdapterINS1H_15DefaultEpilogueISK_SL_SL_NS1G_6thread17LinearCombinationISK_Li1EffLNS1L_9ScaleType4KindE0ELNS_15FloatRoundStyleE2ESK_EENS1_15EpilogueDefaultEEEEEvvEEEEvNT_6ParamsE:
[----:B------:R-:W0:Y:S02]  /*0000*/  LDC R1, c[0x0][0x28] ;  /* 0x00000a00ff017b82 */ /* 0x000e240000000800 */
[----:B0-----:R-:W-:Y:S01]  /*0010*/  VIADD R1, R1, 0xfffffa38 ;  /* 0xfffffa3801017836 */ /* 0x001fe20000000000 */
[----:B------:R-:W0:Y:S01]  /*0020*/  S2R R6, SR_TID.X ;  /* 0x0000000000067919 */ /* 0x000e220000002100 */
[----:B------:R-:W-:Y:S01]  /*0030*/  ELECT P0, URZ, PT ;  /* 0x00000000003f782f */ /* 0x000fe20003800000 */
[----:B------:R-:W-:Y:S01]  /*0040*/  BSSY B0, `(.L_x_0) ;  /* 0x000000f000007945 */ /* 0x000fe20003800000 */
[--C-:B0-----:R-:W-:Y:S02]  /*0050*/  SHF.R.U32.HI R0, RZ, 0x5, R6.reuse ;  /* 0x00000005ff007819 */ /* 0x101fe40000011606 */
[----:B------:R-:W-:-:S03]  /*0060*/  SHF.R.U32.HI R2, RZ, 0x7, R6 ;  /* 0x00000007ff027819 */ /* 0x000fc60000011606 */
[----:B------:R-:W0:Y:S04]  /*0070*/  SHFL.IDX PT, R3, R0, RZ, 0x1f ;  /* 0x00001fff00037589 */ /* 0x000e2800000e0000 */
[----:B------:R1:W2:Y:S01]  /*0080*/  SHFL.IDX PT, R4, R2, RZ, 0x1f ;  /* 0x00001fff02047589 */ /* 0x0002a200000e0000 */
[----:B0-----:R-:W-:-:S13]  /*0090*/  ISETP.NE.OR P0, PT, R3, RZ, !P0 ;  /* 0x000000ff0300720c */ /* 0x001fda0004705670 */
[----:B-12---:R-:W-:Y:S05]  /*00a0*/  @P0 BRA `(.L_x_1) ;  /* 0x0000000000200947 */ /* 0x006fea0003800000 */
[----:B------:R-:W-:Y:S02]  /*00b0*/  ULDC.64 UR4, c[0x0][0x198] ;  /* 0x0000660000047ab9 */ /* 0x000fe40000000a00 */
[----:B------:R-:W-:Y:S02]  /*00c0*/  UIADD3 UR6, UP0, UR4, 0xf0, URZ ;  /* 0x000000f004067890 */ /* 0x000fe4000ff1e03f */
[----:B------:R-:W-:Y:S02]  /*00d0*/  UIADD3 UR4, UP1, UR4, 0x1f0, URZ ;  /* 0x000001f004047890 */ /* 0x000fe4000ff3e03f */
[----:B------:R-:W-:Y:S02]  /*00e0*/  UIADD3.X UR7, URZ, UR5, URZ, UP0, !UPT ;  /* 0x000000053f077290 */ /* 0x000fe400087fe43f */
[----:B------:R-:W-:-:S07]  /*00f0*/  UIADD3.X UR5, URZ, UR5, URZ, UP1, !UPT ;  /* 0x000000053f057290 */ /* 0x000fce0008ffe43f */
[----:B------:R0:W-:Y:S02]  /*0100*/  UTMACCTL.PF [UR6] ;  /* 0x00000000060079b9 */ /* 0x0001e40008040000 */
[----:B------:R0:W-:Y:S02]  /*0110*/  UTMACCTL.PF [UR4] ;  /* 0x00000000040079b9 */ /* 0x0001e40008040000 */
[----:B0-----:R-:W-:Y:S01]  /*0120*/  NOP ;  /* 0x0000000000007918 */ /* 0x001fe20000000000 */
.L_x_1:
[----:B------:R-:W-:Y:S05]  /*0130*/  BSYNC B0 ;  /* 0x0000000000007941 */ /* 0x000fea0003800000 */
.L_x_0:
[----:B------:R-:W0:Y:S02]  /*0140*/  SHFL.IDX PT, R2, R0, RZ, 0x1f ;  /* 0x00001fff00027589 */ /* 0x000e2400000e0000 */
[----:B0-----:R-:W-:-:S13]  /*0150*/  ISETP.NE.AND P0, PT, R2, RZ, PT ;  /* 0x000000ff0200720c */ /* 0x001fda0003f05270 */
[----:B------:R-:W-:Y:S05]  /*0160*/  @P0 BRA `(.L_x_2) ;  /* 0x0000000000a40947 */ /* 0x000fea0003800000 */
[----:B------:R-:W-:Y:S01]  /*0170*/  ELECT P0, URZ, PT ;  /* 0x00000000003f782f */ /* 0x000fe20003800000 */
[----:B------:R-:W-:-:S12]  /*0180*/  BSSY B0, `(.L_x_2) ;  /* 0x0000027000007945 */ /* 0x000fd80003800000 */
[----:B------:R-:W-:Y:S05]  /*0190*/  @!P0 BRA `(.L_x_3) ;  /* 0x0000000000948947 */ /* 0x000fea0003800000 */
[----:B------:R-:W0:Y:S01]  /*01a0*/  S2UR UR8, SR_CgaCtaId ;  /* 0x00000000000879c3 */ /* 0x000e220000008800 */
[----:B------:R-:W-:Y:S01]  /*01b0*/  UMOV UR4, 0x400 ;  /* 0x0000040000047882 */ /* 0x000fe20000000000 */
[----:B------:R-:W-:Y:S01]  /*01c0*/  UMOV UR5, 0x1 ;  /* 0x0000000100057882 */ /* 0x000fe20000000000 */
[----:B------:R-:W-:Y:S02]  /*01d0*/  UMOV UR6, 0x4 ;  /* 0x0000000400067882 */ /* 0x000fe40000000000 */
[----:B------:R-:W-:-:S04]  /*01e0*/  UIADD3 UR6, -UR6, 0x100000, URZ ;  /* 0x0010000006067890 */ /* 0x000fc8000fffe13f */
[----:B------:R-:W-:Y:S02]  /*01f0*/  USHF.L.U32 UR7, UR6, 0xb, URZ ;  /* 0x0000000b06077899 */ /* 0x000fe4000800063f */
[----:B------:R-:W-:Y:S02]  /*0200*/  USHF.L.U32 UR6, UR6, 0x1, URZ ;  /* 0x0000000106067899 */ /* 0x000fe4000800063f */
[----:B0-----:R-:W-:Y:S02]  /*0210*/  ULEA UR8, UR8, UR4, 0x18 ;  /* 0x0000000408087291 */ /* 0x001fe4000f8ec03f */
[----:B------:R-:W-:-:S04]  /*0220*/  UIADD3 UR4, -UR5, 0x100000, URZ ;  /* 0x0010000005047890 */ /* 0x000fc8000fffe13f */
[----:B------:R-:W-:Y:S02]  /*0230*/  USHF.L.U32 UR5, UR4, 0xb, URZ ;  /* 0x0000000b04057899 */ /* 0x000fe4000800063f */
[----:B------:R-:W-:Y:S01]  /*0240*/  USHF.L.U32 UR4, UR4, 0x1, URZ ;  /* 0x0000000104047899 */ /* 0x000fe2000800063f */
[----:B------:R-:W0:Y:S11]  /*0250*/  FENCE.VIEW.ASYNC.S ;  /* 0x00000000000073c6 */ /* 0x000e360000000000 */
[----:B0-----:R0:W1:Y:S01]  /*0260*/  SYNCS.EXCH.64 URZ, [UR8], UR4 ;  /* 0x00000004083f75b2 */ /* 0x0010620008000100 */
[----:B------:R0:W2:Y:S01]  /*0270*/  SYNCS.EXCH.64 URZ, [UR8+0x60], UR6 ;  /* 0x00006006083f75b2 */ /* 0x0000a20008000100 */
[----:B------:R0:W3:Y:S01]  /*0280*/  SYNCS.EXCH.64 URZ, [UR8+0x8], UR4 ;  /* 0x00000804083f75b2 */ /* 0x0000e20008000100 */
[----:B------:R0:W4:Y:S01]  /*0290*/  SYNCS.EXCH.64 URZ, [UR8+0x68], UR6 ;  /* 0x00006806083f75b2 */ /* 0x0001220008000100 */
[----:B------:R0:W0:Y:S01]  /*02a0*/  SYNCS.EXCH.64 URZ, [UR8+0x10], UR4 ;  /* 0x00001004083f75b2 */ /* 0x0000220008000100 */
        /* <DEDUP_REMOVED lines=19> */
[----:B-1----:R-:W-:Y:S01]  /*03e0*/  NOP ;  /* 0x0000000000007918 */ /* 0x002fe20000000000 */
.L_x_3:
[----:B0-----:R-:W-:Y:S05]  /*03f0*/  BSYNC B0 ;  /* 0x0000000000007941 */ /* 0x001fea0003800000 */
.L_x_2:
[----:B------:R-:W-:Y:S01]  /*0400*/  SHF.R.S32.HI R5, RZ, 0x1f, R6 ;  /* 0x0000001fff057819 */ /* 0x000fe20000011406 */
[----:B------:R-:W0:Y:S01]  /*0410*/  SHFL.IDX PT, R0, R0, RZ, 0x1f ;  /* 0x00001fff00007589 */ /* 0x000e2200000e0000 */
[----:B------:R-:W1:Y:S01]  /*0420*/  S2UR UR8, SR_CTAID.X ;  /* 0x00000000000879c3 */ /* 0x000e620000002500 */
[----:B------:R-:W-:Y:S02]  /*0430*/  ELECT P0, URZ, PT ;  /* 0x00000000003f782f */ /* 0x000fe40003800000 */
[----:B------:R-:W-:Y:S01]  /*0440*/  LEA.HI R5, R5, R6, RZ, 0x7 ;  /* 0x0000000605057211 */ /* 0x000fe200078f38ff */
[----:B------:R-:W-:Y:S01]  /*0450*/  ULDC UR4, c[0x0][0x150] ;  /* 0x0000540000047ab9 */ /* 0x000fe20000000800 */
[----:B------:R-:W-:Y:S01]  /*0460*/  SHF.R.S32.HI R11, RZ, 0x1f, R2 ;  /* 0x0000001fff0b7819 */ /* 0x000fe20000011402 */
[----:B------:R-:W-:Y:S01]  /*0470*/  NOP ;  /* 0x0000000000007918 */ /* 0x000fe20000000000 */
[----:B------:R-:W-:Y:S01]  /*0480*/  LOP3.LUT R5, R5, 0xffffff80, RZ, 0xc0, !PT ;  /* 0xffffff8005057812 */ /* 0x000fe200078ec0ff */
[----:B------:R-:W-:Y:S01]  /*0490*/  NOP ;  /* 0x0000000000007918 */ /* 0x000fe20000000000 */
[----:B------:R-:W-:Y:S01]  /*04a0*/  LEA.HI R11, R11, R2, RZ, 0x2 ;  /* 0x000000020b0b7211 */ /* 0x000fe200078f10ff */
[----:B------:R-:W5:Y:S01]  /*04b0*/  LDC R12, c[0x0][0x144] ;  /* 0x00005100ff0c7b82 */ /* 0x000f620000000800 */
[----:B------:R-:W-:Y:S01]  /*04c0*/  IMAD.MOV.U32 R23, RZ, RZ, 0x1 ;  /* 0x00000001ff177424 */ /* 0x000fe200078e00ff */
[----:B------:R-:W-:Y:S01]  /*04d0*/  ISETP.NE.AND P3, PT, R4, RZ, PT ;  /* 0x000000ff0400720c */ /* 0x000fe20003f65270 */
[----:B------:R-:W-:Y:S01]  /*04e0*/  IMAD.IADD R5, R6, 0x1, -R5 ;  /* 0x0000000106057824 */ /* 0x000fe200078e0a05 */
[----:B------:R-:W-:Y:S01]  /*04f0*/  LOP3.LUT R11, R11, 0x3ffffffc, RZ, 0xc0, !PT ;  /* 0x3ffffffc0b0b7812 */ /* 0x000fe200078ec0ff */
[----:B------:R-:W2:Y:S03]  /*0500*/  S2R R6, SR_CTAID.Y ;  /* 0x0000000000067919 */ /* 0x000ea60000002600 */
[----:B------:R-:W-:Y:S01]  /*0510*/  SHF.R.S32.HI R8, RZ, 0x1f, R5 ;  /* 0x0000001fff087819 */ /* 0x000fe20000011405 */
[----:B------:R-:W-:Y:S01]  /*0520*/  IMAD.IADD R2, R2, 0x1, -R11 ;  /* 0x0000000102027824 */ /* 0x000fe200078e0a0b */
[----:B------:R-:W3:Y:S02]  /*0530*/  LDC R13, c[0x0][0x140] ;  /* 0x00005000ff0d7b82 */ /* 0x000ee40000000800 */
[----:B------:R-:W-:-:S02]  /*0540*/  LEA.HI R8, R8, R5, RZ, 0x3 ;  /* 0x0000000508087211 */ /* 0x000fc400078f18ff */
[----:B0-----:R-:W-:Y:S02]  /*0550*/  ISETP.NE.OR P0, PT, R0, RZ, !P0 ;  /* 0x000000ff0000720c */ /* 0x001fe40004705670 */
[--C-:B------:R-:W-:Y:S02]  /*0560*/  SHF.R.S32.HI R0, RZ, 0x3, R8.reuse ;  /* 0x00000003ff007819 */ /* 0x100fe40000011408 */
[----:B------:R-:W-:Y:S02]  /*0570*/  SHF.R.S32.HI R9, RZ, 0x1f, R8 ;  /* 0x0000001fff097819 */ /* 0x000fe40000011408 */
[----:B-1----:R-:W-:Y:S02]  /*0580*/  I2FP.F32.U32 R8, UR8 ;  /* 0x0000000800087c45 */ /* 0x002fe40008201000 */
[----:B------:R-:W-:-:S03]  /*0590*/  LEA.HI R9, R9, R0, RZ, 0x2 ;  /* 0x0000000009097211 */ /* 0x000fc600078f10ff */
[----:B------:R-:W-:Y:S01]  /*05a0*/  FMUL R10, R8, UR4 ;  /* 0x00000004080a7c20 */ /* 0x000fe20008400000 */
[----:B------:R-:W-:Y:S01]  /*05b0*/  LOP3.LUT R9, R9, 0xfffffffc, RZ, 0xc0, !PT ;  /* 0xfffffffc09097812 */ /* 0x000fe200078ec0ff */
[----:B------:R-:W-:Y:S01]  /*05c0*/  ULDC UR4, c[0x0][0x154] ;  /* 0x0000550000047ab9 */ /* 0x000fe20000000800 */
[----:B------:R-:W-:Y:S01]  /*05d0*/  VOTEU.ALL UP0, P0 ;  /* 0x00000000003f7886 */ /* 0x000fe20000000000 */
[----:B------:R-:W-:Y:S02]  /*05e0*/  VOTEU.ALL UP1, P0 ;  /* 0x00000000003f7886 */ /* 0x000fe40000020000 */
[----:B------:R-:W0:Y:S01]  /*05f0*/  F2I.U32.TRUNC.NTZ R10, R10 ;  /* 0x0000000a000a7305 */ /* 0x000e22000020f000 */
[----:B------:R-:W-:Y:S01]  /*0600*/  IMAD.IADD R9, R0, 0x1, -R9 ;  /* 0x0000000100097824 */ /* 0x000fe200078e0a09 */
[----:B------:R-:W1:Y:S01]  /*0610*/  @!UP0 S2UR UR7, SR_CgaCtaId ;  /* 0x00000000000789c3 */ /* 0x000e620000008800 */
[----:B------:R-:W-:Y:S01]  /*0620*/  @!UP0 UMOV UR6, 0x400 ;  /* 0x0000040000068882 */ /* 0x000fe20000000000 */
[----:B---3--:R-:W-:Y:S01]  /*0630*/  ISETP.EQ.U32.AND P2, PT, R13, 0x1, PT ;  /* 0x000000010d00780c */ /* 0x008fe20003f42070 */
[----:B------:R-:W-:Y:S01]  /*0640*/  IMAD R8, R2, 0x4, R9 ;  /* 0x0000000402087824 */ /* 0x000fe200078e0209 */
[----:B--2---:R-:W-:-:S04]  /*0650*/  I2FP.F32.U32 R2, R6 ;  /* 0x0000000600027245 */ /* 0x004fc80000201000 */
[----:B------:R-:W-:Y:S01]  /*0660*/  LEA.HI R0, R8, R8, RZ, 0x1 ;  /* 0x0000000808007211 */ /* 0x000fe200078f08ff */
[----:B------:R-:W2:Y:S03]  /*0670*/  LDC R9, c[0x0][0x148] ;  /* 0x00005200ff097b82 */ /* 0x000ea60000000800 */
[----:B------:R-:W-:Y:S01]  /*0680*/  LOP3.LUT R11, R0, 0xfffffffe, RZ, 0xc0, !PT ;  /* 0xfffffffe000b7812 */ /* 0x000fe200078ec0ff */
[----:B0-----:R-:W-:Y:S02]  /*0690*/  IMAD.MOV R15, RZ, RZ, -R10 ;  /* 0x000000ffff0f7224 */ /* 0x001fe400078e0a0a */
[----:B------:R-:W-:Y:S01]  /*06a0*/  FMUL R10, R2, UR4 ;  /* 0x00000004020a7c20 */ /* 0x000fe20008400000 */
[----:B------:R-:W-:Y:S01]  /*06b0*/  SHF.R.S32.HI R0, RZ, 0x1f, R3 ;  /* 0x0000001fff007819 */ /* 0x000fe20000011403 */
[----:B------:R-:W-:Y:S01]  /*06c0*/  UMOV UR4, 0x20 ;  /* 0x0000002000047882 */ /* 0x000fe20000000000 */
[----:B-----5:R-:W-:Y:S01]  /*06d0*/  IMAD R2, R12, R15, UR8 ;  /* 0x000000080c027e24 */ /* 0x020fe2000f8e020f */
[----:B------:R-:W-:-:S04]  /*06e0*/  @!UP0 UIADD3 UR4, -UR4, 0x100000, URZ ;  /* 0x0010000004048890 */ /* 0x000fc8000fffe13f */
[----:B------:R-:W-:Y:S02]  /*06f0*/  @!UP0 USHF.L.U32 UR5, UR4, 0xb, URZ ;  /* 0x0000000b04058899 */ /* 0x000fe4000800063f */
[----:B------:R-:W-:Y:S01]  /*0700*/  @!UP0 USHF.L.U32 UR4, UR4, 0x1, URZ ;  /* 0x0000000104048899 */ /* 0x000fe2000800063f */
[----:B------:R-:W-:Y:S01]  /*0710*/  IMAD.IADD R11, R8, 0x1, -R11 ;  /* 0x00000001080b7824 */ /* 0x000fe200078e0a0b */
[----:B------:R-:W0:Y:S01]  /*0720*/  F2I.U32.TRUNC.NTZ R10, R10 ;  /* 0x0000000a000a7305 */ /* 0x000e22000020f000 */
[----:B------:R-:W-:-:S03]  /*0730*/  LEA.HI R0, R0, R3, RZ, 0x2 ;  /* 0x0000000300007211 */ /* 0x000fc600078f10ff */
[----:B------:R-:W-:Y:S01]  /*0740*/  ISETP.NE.AND P4, PT, R11, R2, PT ;  /* 0x000000020b00720c */ /* 0x000fe20003f85270 */
[----:B------:R-:W-:Y:S01]  /*0750*/  IMAD.SHL.U32 R11, R8, 0x4, RZ ;  /* 0x00000004080b7824 */ /* 0x000fe200078e00ff */
[----:B------:R-:W-:Y:S01]  /*0760*/  LOP3.LUT R0, R0, 0xfffffffc, RZ, 0xc0, !PT ;  /* 0xfffffffc00007812 */ /* 0x000fe200078ec0ff */
[----:B-1----:R-:W-:Y:S01]  /*0770*/  @!UP0 ULEA UR6, UR7, UR6, 0x18 ;  /* 0x0000000607068291 */ /* 0x002fe2000f8ec03f */
[----:B------:R-:W-:Y:S02]  /*0780*/  VOTEU.ALL UP0, P0 ;  /* 0x00000000003f7886 */ /* 0x000fe40000000000 */
[----:B------:R-:W-:Y:S01]  /*0790*/  LOP3.LUT R16, R8, 0xc, R11, 0x78, !PT ;  /* 0x0000000c08107812 */ /* 0x000fe200078e780b */
[----:B------:R-:W-:Y:S01]  /*07a0*/  IMAD.IADD R0, R3, 0x1, -R0 ;  /* 0x0000000103007824 */ /* 0x000fe200078e0a00 */
[----:B------:R-:W-:Y:S01]  /*07b0*/  LOP3.LUT P0, RZ, R5, 0x7, RZ, 0xc0, !PT ;  /* 0x0000000705ff7812 */ /* 0x000fe2000780c0ff */
[----:B0-----:R-:W-:-:S03]  /*07c0*/  IMAD.MOV R14, RZ, RZ, -R10 ;  /* 0x000000ffff0e7224 */ /* 0x001fc600078e0a0a */
[----:B------:R-:W-:Y:S01]  /*07d0*/  ISETP.NE.AND P1, PT, R0, 0x3, PT ;  /* 0x000000030000780c */ /* 0x000fe20003f25270 */
[----:B------:R0:W-:Y:S01]  /*07e0*/  STL [R1+0x300], R16 ;  /* 0x0003001001007387 */ /* 0x0001e20000100800 */
[----:B------:R-:W-:Y:S01]  /*07f0*/  @P4 LEA.HI R3, R16, R16, RZ, 0x1 ;  /* 0x0000001010034211 */ /* 0x000fe200078f08ff */
[----:B--2---:R-:W-:Y:S01]  /*0800*/  IMAD R8, R9, R14, R6 ;  /* 0x0000000e09087224 */ /* 0x004fe200078e0206 */
[----:B------:R-:W-:Y:S01]  /*0810*/  ISETP.EQ.OR P1, PT, R0, RZ, !P1 ;  /* 0x000000ff0000720c */ /* 0x000fe20004f22670 */
[----:B------:R-:W1:Y:S02]  /*0820*/  FENCE.VIEW.ASYNC.S ;  /* 0x00000000000073c6 */ /* 0x000e640000000000 */
[----:B-1----:R0:W1:Y:S01]  /*0830*/  @!UP0 SYNCS.EXCH.64 URZ, [UR6+0xd0], UR4 ;  /* 0x0000d004063f85b2 */ /* 0x0020620008000100 */
[----:B------:R-:W-:Y:S02]  /*0840*/  @P4 SHF.R.S32.HI R3, RZ, 0x1, R3 ;  /* 0x00000001ff034819 */ /* 0x000fe40000011403 */
[----:B------:R-:W-:-:S02]  /*0850*/  ISETP.EQ.AND P1, PT, R4, RZ, P1 ;  /* 0x000000ff0400720c */ /* 0x000fc40000f22270 */
[----:B------:R-:W-:Y:S01]  /*0860*/  @P4 ISETP.NE.AND P5, PT, R3, R8, PT ;  /* 0x000000080300420c */ /* 0x000fe20003fa5270 */
[----:B------:R-:W-:Y:S01]  /*0870*/  VIADD R8, R4, 0xffffffff ;  /* 0xffffffff04087836 */ /* 0x000fe20000000000 */
[----:B------:R-:W-:Y:S02]  /*0880*/  SEL R3, RZ, 0x1, !P1 ;  /* 0x00000001ff037807 */ /* 0x000fe40004800000 */
[----:B------:R-:W-:Y:S02]  /*0890*/  ISETP.LT.U32.AND P0, PT, R16, 0x2, !P0 ;  /* 0x000000021000780c */ /* 0x000fe40004701070 */
[----:B------:R-:W-:Y:S02]  /*08a0*/  ISETP.GE.U32.AND P6, PT, R8, 0x2, PT ;  /* 0x000000020800780c */ /* 0x000fe40003fc6070 */
[----:B------:R-:W-:Y:S02]  /*08b0*/  SEL R4, RZ, 0x1, !P0 ;  /* 0x00000001ff047807 */ /* 0x000fe40004000000 */
[----:B------:R-:W-:Y:S01]  /*08c0*/  SEL R3, R3, 0x2, P6 ;  /* 0x0000000203037807 */ /* 0x000fe20003000000 */
[----:B------:R0:W2:Y:S01]  /*08d0*/  @!UP1 SYNCS.EXCH.64 URZ, [UR6+0xd8], UR4 ;  /* 0x0000d804063f95b2 */ /* 0x0000a20008000100 */
[----:B------:R-:W-:Y:S01]  /*08e0*/  @P4 SEL R23, RZ, 0x1, P5 ;  /* 0x00000001ff174807 */ /* 0x000fe20002800000 */
[----:B------:R-:W-:-:S02]  /*08f0*/  NOP ;  /* 0x0000000000007918 */ /* 0x000fc40000000000 */
[----:B------:R0:W-:Y:S01]  /*0900*/  STL [R1+0x304], R3 ;  /* 0x0003040301007387 */ /* 0x0001e20000100800 */
[----:B------:R-:W-:Y:S01]  /*0910*/  LOP3.LUT R23, R23, R4, RZ, 0xc0, !PT ;  /* 0x0000000417177212 */ /* 0x000fe200078ec0ff */
[----:B------:R-:W-:Y:S06]  /*0920*/  @!P2 BRA `(.L_x_4) ;  /* 0x000000000008a947 */ /* 0x000fec0003800000 */
[----:B-12-4-:R-:W-:Y:S01]  /*0930*/  UCGABAR_ARV ;  /* 0x00000000000079c7 */ /* 0x016fe20008000000 */
[----:B------:R-:W-:Y:S05]  /*0940*/  BRA `(.L_x_5) ;  /* 0x0000000000047947 */ /* 0x000fea0003800000 */
.L_x_4:
[----:B-12-4-:R-:W-:Y:S01]  /*0950*/  NOP ;  /* 0x0000000000007918 */ /* 0x016fe20000000000 */
.L_x_5:
[----:B0-----:R-:W0:Y:S01]  /*0960*/  LDC R3, c[0x0][0x65c] ;  /* 0x00019700ff037b82 */ /* 0x001e220000000800 */
[----:B------:R-:W-:Y:S01]  /*0970*/  IMAD.U32 R4, RZ, RZ, UR8 ;  /* 0x00000008ff047e24 */ /* 0x000fe2000f8e00ff */
[----:B------:R-:W-:Y:S01]  /*0980*/  LOP3.LUT R22, R22, 0xfffff7ff, RZ, 0xc0, !PT ;  /* 0xfffff7ff16167812 */ /* 0x000fe200078ec0ff */
[----:B------:R-:W-:Y:S01]  /*0990*/  IMAD.MOV.U32 R5, RZ, RZ, RZ ;  /* 0x000000ffff057224 */ /* 0x000fe200078e00ff */
[----:B0-----:R-:W-:-:S13]  /*09a0*/  ISETP.NE.AND P1, PT, R3, 0x1, PT ;  /* 0x000000010300780c */ /* 0x001fda0003f25270 */
[----:B------:R-:W0:Y:S01]  /*09b0*/  @P1 LDC R11, c[0x0][0x10] ;  /* 0x00000400ff0b1b82 */ /* 0x000e220000000800 */
[----:B------:R-:W-:Y:S01]  /*09c0*/  @P1 IMAD.MOV.U32 R7, RZ, RZ, RZ ;  /* 0x000000ffff071224 */ /* 0x000fe200078e00ff */
[----:B------:R-:W-:Y:S01]  /*09d0*/  @P1 LOP3.LUT R22, R22, 0x800, RZ, 0xfc, !PT ;  /* 0x0000080016161812 */ /* 0x000fe200078efcff */
[----:B------:R-:W-:-:S05]  /*09e0*/  @P1 IMAD.MOV.U32 R13, RZ, RZ, RZ ;  /* 0x000000ffff0d1224 */ /* 0x000fca00078e00ff */
[----:B------:R-:W1:Y:S01]  /*09f0*/  @!P1 LDC R3, c[0x0][0xc] ;  /* 0x00000300ff039b82 */ /* 0x000e620000000800 */
[----:B0-----:R-:W-:-:S04]  /*0a00*/  @P1 IMAD.WIDE.U32 R10, R11, UR8, R6 ;  /* 0x000000080b0a1c25 */ /* 0x001fc8000f8e0006 */
[----:B------:R-:W-:Y:S02]  /*0a10*/  @P1 IMAD.MOV.U32 R25, RZ, RZ, R10 ;  /* 0x000000ffff191224 */ /* 0x000fe400078e000a */
[----:B------:R-:W-:Y:S02]  /*0a20*/  @P1 IMAD.IADD R26, R11, 0x1, R13 ;  /* 0x000000010b1a1824 */ /* 0x000fe400078e020d */
[----:B-1----:R-:W-:-:S04]  /*0a30*/  @!P1 IMAD.WIDE.U32 R4, R6, R3, R4 ;  /* 0x0000000306049225 */ /* 0x002fc800078e0004 */
[----:B------:R-:W-:Y:S02]  /*0a40*/  @!P1 IMAD.MOV.U32 R25, RZ, RZ, R4 ;  /* 0x000000ffff199224 */ /* 0x000fe400078e0004 */
[----:B------:R-:W-:-:S03]  /*0a50*/  @!P1 IMAD.MOV.U32 R26, RZ, RZ, R5 ;  /* 0x000000ffff1a9224 */ /* 0x000fc600078e0005 */
[----:B------:R0:W-:Y:S04]  /*0a60*/  STL [R1+0x310], R25 ;  /* 0x0003101901007387 */ /* 0x0001e80000100800 */
[----:B------:R0:W-:Y:S01]  /*0a70*/  STL [R1+0x30c], R26 ;  /* 0x00030c1a01007387 */ /* 0x0001e20000100800 */
[----:B------:R-:W-:Y:S05]  /*0a80*/  @!P2 BRA `(.L_x_6) ;  /* 0x00000000000ca947 */ /* 0x000fea0003800000 */
[----:B------:R-:W-:Y:S01]  /*0a90*/  UCGABAR_WAIT ;  /* 0x0000000000007dc7 */ /* 0x000fe20008000000 */
[----:B------:R-:W-:Y:S01]  /*0aa0*/  CCTL.IVALL ;  /* 0x00000000ff00798f */ /* 0x000fe20002000000 */
[----:B------:R-:W-:Y:S05]  /*0ab0*/  BRA `(.L_x_7) ;  /* 0x0000000000047947 */ /* 0x000fea0003800000 */
.L_x_6:
[----:B------:R-:W-:Y:S06]  /*0ac0*/  BAR.SYNC.DEFER_BLOCKING 0x0 ;  /* 0x0000000000007b1d */ /* 0x000fec0000010000 */
.L_x_7:
[----:B------:R-:W-:Y:S05]  /*0ad0*/  @!P3 BRA `(.L_x_8) ;  /* 0x000001d40064b947 */ /* 0x000fea0003800000 */
[----:B------:R-:W-:-:S13]  /*0ae0*/  ISETP.GT.U32.AND P0, PT, R8, 0x1, PT ;  /* 0x000000010800780c */ /* 0x000fda0003f04070 */
[----:B------:R-:W-:Y:S05]  /*0af0*/  @P0 EXIT ;  /* 0x000000000000094d */ /* 0x000fea0003800000 */
[----:B------:R-:W-:Y:S01]  /*0b00*/  IMAD.MOV.U32 R3, RZ, RZ, -0x1 ;  /* 0xffffffffff037424 */ /* 0x000fe200078e00ff */
[----:B------:R-:W-:Y:S01]  /*0b10*/  ULDC.64 UR4, c[0x0][0x650] ;  /* 0x0001940000047ab9 */ /* 0x000fe20000000a00 */
[----:B------:R-:W-:Y:S01]  /*0b20*/  PRMT R0, RZ, 0x7610, R0 ;  /* 0x00007610ff007816 */ /* 0x000fe20000000000 */
[----:B------:R-:W-:Y:S01]  /*0b30*/  IMAD.MOV.U32 R18, RZ, RZ, -0x1 ;  /* 0xffffffffff127424 */ /* 0x000fe200078e00ff */
[----:B------:R-:W-:Y:S01]  /*0b40*/  ISETP.GE.U32.AND P0, PT, R25, UR4, PT ;  /* 0x0000000419007c0c */ /* 0x000fe2000bf06070 */
[----:B------:R1:W-:Y:S01]  /*0b50*/  STL [R1+0x308], R3 ;  /* 0x0003080301007387 */ /* 0x0003e20000100800 */
[----:B------:R-:W-:Y:S02]  /*0b60*/  IMAD.MOV.U32 R19, RZ, RZ, -0x1 ;  /* 0xffffffffff137424 */ /* 0x000fe400078e00ff */
[----:B------:R-:W-:-:S13]  /*0b70*/  ISETP.GE.U32.AND.EX P0, PT, R26, UR5, PT, P0 ;  /* 0x000000051a007c0c */ /* 0x000fda000bf06100 */
[----:B-1----:R-:W-:Y:S05]  /*0b80*/  @P0 BRA `(.L_x_9) ;  /* 0x0000000400340947 */ /* 0x002fea0003800000 */
[----:B------:R-:W1:Y:S01]  /*0b90*/  LDC.64 R16, c[0x0][0x628] ;  /* 0x00018a00ff107b82 */ /* 0x000e620000000a00 */
[----:B------:R-:W-:Y:S02]  /*0ba0*/  IMAD.MOV.U32 R4, RZ, RZ, R25 ;  /* 0x000000ffff047224 */ /* 0x000fe400078e0019 */
[----:B------:R-:W-:-:S05]  /*0bb0*/  IMAD.MOV.U32 R5, RZ, RZ, R26 ;  /* 0x000000ffff057224 */ /* 0x000fca00078e001a */
[----:B------:R-:W2:Y:S08]  /*0bc0*/  LDC R0, c[0x0][0x630] ;  /* 0x00018c00ff007b82 */ /* 0x000eb00000000800 */
[----:B------:R-:W3:Y:S01]  /*0bd0*/  LDC.64 R18, c[0x0][0x620] ;  /* 0x00018800ff127b82 */ /* 0x000ee20000000a00 */
[----:B-1----:R-:W-:-:S04]  /*0be0*/  ISETP.NE.U32.AND P0, PT, R16, RZ, PT ;  /* 0x000000ff1000720c */ /* 0x002fc80003f05070 */
[----:B------:R-:W-:-:S13]  /*0bf0*/  ISETP.NE.AND.EX P0, PT, R17, RZ, PT, P0 ;  /* 0x000000ff1100720c */ /* 0x000fda0003f05300 */
[----:B--23--:R-:W-:Y:S05]  /*0c00*/  @!P0 BRA `(.L_x_10) ;  /* 0x0000000000288947 */ /* 0x00cfea0003800000 */
[----:B------:R-:W1:Y:S02]  /*0c10*/  LDC R3, c[0x0][0x634] ;  /* 0x00018d00ff037b82 */ /* 0x000e640000000800 */
[----:B-1----:R-:W-:-:S05]  /*0c20*/  IADD3 R3, P0, R25, R3, RZ ;  /* 0x0000000319037210 */ /* 0x002fca0007f1e0ff */
[----:B------:R-:W-:-:S04]  /*0c30*/  IMAD.X R15, RZ, RZ, R26, P0 ;  /* 0x000000ffff0f7224 */ /* 0x000fc800000e061a */
[----:B------:R-:W-:-:S04]  /*0c40*/  IMAD.WIDE.U32 R4, R15, R16, RZ ;  /* 0x000000100f047225 */ /* 0x000fc800078e00ff */
[----:B------:R-:W-:-:S04]  /*0c50*/  IMAD.WIDE.U32 R10, P0, R3, R17, R4 ;  /* 0x00000011030a7225 */ /* 0x000fc80007800004 */
[----:B------:R-:W-:-:S04]  /*0c60*/  IMAD.WIDE.U32 R4, R3, R16, RZ ;  /* 0x0000001003047225 */ /* 0x000fc800078e00ff */
[----:B------:R-:W-:Y:S01]  /*0c70*/  IMAD.X R13, RZ, RZ, RZ, P0 ;  /* 0x000000ffff0d7224 */ /* 0x000fe200000e06ff */
[----:B------:R-:W-:Y:S01]  /*0c80*/  IADD3 RZ, P0, R5, R10, RZ ;  /* 0x0000000a05ff7210 */ /* 0x000fe20007f1e0ff */
[----:B------:R-:W-:-:S04]  /*0c90*/  IMAD.MOV.U32 R12, RZ, RZ, R11 ;  /* 0x000000ffff0c7224 */ /* 0x000fc800078e000b */
[----:B------:R-:W-:-:S08]  /*0ca0*/  IMAD.WIDE.U32.X R4, R15, R17, R12, P0 ;  /* 0x000000110f047225 */ /* 0x000fd000000e040c */
.L_x_10:
[-CC-:B------:R-:W-:Y:S01]  /*0cb0*/  SHF.R.U64 R24, R4, R0.reuse, R5.reuse ;  /* 0x0000000004187219 */ /* 0x180fe20000001205 */
[----:B------:R-:W1:Y:S01]  /*0cc0*/  LDC.64 R20, c[0x0][0x640] ;  /* 0x00019000ff147b82 */ /* 0x000e620000000a00 */
[----:B------:R-:W-:Y:S01]  /*0cd0*/  SHF.R.U32.HI R0, RZ, R0, R5 ;  /* 0x00000000ff007219 */ /* 0x000fe20000011605 */
[----:B------:R-:W-:Y:S01]  /*0ce0*/  IMAD.MOV.U32 R4, RZ, RZ, R25 ;  /* 0x000000ffff047224 */ /* 0x000fe200078e0019 */
[----:B------:R-:W-:Y:S01]  /*0cf0*/  IADD3 R3, P0, RZ, -R24, RZ ;  /* 0x80000018ff037210 */ /* 0x000fe20007f1e0ff */
[----:B0-----:R-:W-:-:S04]  /*0d00*/  IMAD R25, R9, R14, R6 ;  /* 0x0000000e09197224 */ /* 0x001fc800078e0206 */
[----:B------:R-:W0:Y:S01]  /*0d10*/  LDC R8, c[0x0][0x618] ;  /* 0x00018600ff087b82 */ /* 0x000e220000000800 */
[----:B------:R-:W-:-:S04]  /*0d20*/  IMAD.X R5, RZ, RZ, ~R0, P0 ;  /* 0x000000ffff057224 */ /* 0x000fc800000e0e00 */
[-C--:B------:R-:W-:Y:S02]  /*0d30*/  IMAD R0, R5, R18.reuse, RZ ;  /* 0x0000001205007224 */ /* 0x080fe400078e02ff */
[----:B------:R-:W-:Y:S01]  /*0d40*/  IMAD.MOV.U32 R5, RZ, RZ, R26 ;  /* 0x000000ffff057224 */ /* 0x000fe200078e001a */
[----:B------:R-:W2:Y:S01]  /*0d50*/  LDC R12, c[0x0][0x608] ;  /* 0x00018200ff0c7b82 */ /* 0x000ea20000000800 */
[----:B------:R-:W-:-:S04]  /*0d60*/  IMAD.WIDE.U32 R4, R3, R18, R4 ;  /* 0x0000001203047225 */ /* 0x000fc800078e0004 */
[----:B------:R-:W-:-:S03]  /*0d70*/  IMAD R3, R3, R19, R0 ;  /* 0x0000001303037224 */ /* 0x000fc600078e0200 */
[----:B------:R-:W3:Y:S01]  /*0d80*/  LDC R16, c[0x0][0x658] ;  /* 0x00019600ff107b82 */ /* 0x000ee20000000800 */
[----:B-1----:R-:W-:Y:S01]  /*0d90*/  ISETP.NE.U32.AND P0, PT, R20, RZ, PT ;  /* 0x000000ff1400720c */ /* 0x002fe20003f05070 */
[----:B------:R-:W-:Y:S02]  /*0da0*/  IMAD.MOV.U32 R19, RZ, RZ, 0x1 ;  /* 0x00000001ff137424 */ /* 0x000fe400078e00ff */
[----:B------:R-:W-:Y:S01]  /*0db0*/  IMAD.IADD R3, R5, 0x1, R3 ;  /* 0x0000000105037824 */ /* 0x000fe200078e0203 */
[----:B------:R-:W-:Y:S01]  /*0dc0*/  ISETP.NE.AND.EX P0, PT, R21, RZ, PT, P0 ;  /* 0x000000ff1500720c */ /* 0x000fe20003f05300 */
[----:B------:R-:W-:Y:S02]  /*0dd0*/  IMAD.MOV.U32 R5, RZ, RZ, -0x1 ;  /* 0xffffffffff057424 */ /* 0x000fe400078e00ff */
[----:B------:R-:W1:Y:S01]  /*0de0*/  LDC R13, c[0x0][0x600] ;  /* 0x00018000ff0d7b82 */ /* 0x000e620000000800 */
[-CC-:B0-----:R-:W-:Y:S02]  /*0df0*/  SHF.R.U64 R10, R4, R8.reuse, R3.reuse ;  /* 0x00000008040a7219 */ /* 0x181fe40000001203 */
[----:B------:R-:W-:-:S05]  /*0e00*/  SHF.R.U32.HI R3, RZ, R8, R3 ;  /* 0x00000008ff037219 */ /* 0x000fca0000011603 */
[----:B------:R-:W0:Y:S01]  /*0e10*/  LDC R15, c[0x0][0x648] ;  /* 0x00019200ff0f7b82 */ /* 0x000e220000000800 */
[-CC-:B--2---:R-:W-:Y:S02]  /*0e20*/  SHF.R.U64 R26, R10, R12.reuse, R3.reuse ;  /* 0x0000000c0a1a7219 */ /* 0x184fe40000001203 */
[----:B------:R-:W-:-:S05]  /*0e30*/  SHF.R.U32.HI R3, RZ, R12, R3 ;  /* 0x0000000cff037219 */ /* 0x000fca0000011603 */
[----:B------:R-:W2:Y:S01]  /*0e40*/  LDC R17, c[0x0][0x638] ;  /* 0x00018e00ff117b82 */ /* 0x000ea20000000800 */
[-CC-:B---3--:R-:W-:Y:S02]  /*0e50*/  SHF.R.U64 R12, R26, R16.reuse, R3.reuse ;  /* 0x000000101a0c7219 */ /* 0x188fe40000001203 */
[-C--:B------:R-:W-:Y:S02]  /*0e60*/  SHF.L.U32 R0, R5, R16.reuse, RZ ;  /* 0x0000001005007219 */ /* 0x080fe400000006ff */
[----:B------:R-:W-:Y:S01]  /*0e70*/  SHF.R.U32.HI R5, RZ, R16, R3 ;  /* 0x00000010ff057219 */ /* 0x000fe20000011603 */
[----:B------:R-:W-:Y:S01]  /*0e80*/  IMAD.MOV.U32 R4, RZ, RZ, R12 ;  /* 0x000000ffff047224 */ /* 0x000fe200078e000c */
[----:B------:R-:W-:Y:S01]  /*0e90*/  LOP3.LUT R3, RZ, R0, RZ, 0x33, !PT ;  /* 0x00000000ff037212 */ /* 0x000fe200078e33ff */
[----:B------:R-:W3:Y:S01]  /*0ea0*/  LDC R18, c[0x0][0x610] ;  /* 0x00018400ff127b82 */ /* 0x000ee20000000800 */
[----:B------:R-:W-:Y:S05]  /*0eb0*/  @!P0 BRA `(.L_x_11) ;  /* 0x0000000000288947 */ /* 0x000fea0003800000 */
[----:B------:R-:W4:Y:S02]  /*0ec0*/  LDC R9, c[0x0][0x64c] ;  /* 0x00019300ff097b82 */ /* 0x000f240000000800 */
[----:B----4-:R-:W-:-:S05]  /*0ed0*/  IADD3 R9, P0, R12, R9, RZ ;  /* 0x000000090c097210 */ /* 0x010fca0007f1e0ff */
        /* <DEDUP_REMOVED lines=8> */
.L_x_11:
[----:B------:R4:W-:Y:S01]  /*0f60*/  STL [R1+0x308], R24 ;  /* 0x0003081801007387 */ /* 0x0009e20000100800 */
[----:B0-----:R-:W-:Y:S01]  /*0f70*/  SHF.R.U64 R4, R4, R15, R5 ;  /* 0x0000000f04047219 */ /* 0x001fe20000001205 */
[----:B-1----:R-:W-:Y:S01]  /*0f80*/  VIADD R5, R13, 0xffffffff ;  /* 0xffffffff0d057836 */ /* 0x002fe20000000000 */
[----:B------:R-:W-:Y:S02]  /*0f90*/  SHF.L.U32 R0, R19, R16, RZ ;  /* 0x0000001013007219 */ /* 0x000fe400000006ff */
[----:B------:R-:W-:Y:S01]  /*0fa0*/  LOP3.LUT R3, R26, R3, RZ, 0xc0, !PT ;  /* 0x000000031a037212 */ /* 0x000fe200078ec0ff */
[----:B------:R-:W-:Y:S01]  /*0fb0*/  IMAD.MOV R6, RZ, RZ, -R4 ;  /* 0x000000ffff067224 */ /* 0x000fe200078e0a04 */
[----:B------:R-:W-:Y:S02]  /*0fc0*/  SEL R2, R2, R25, !P1 ;  /* 0x0000001902027207 */ /* 0x000fe40004800000 */
[----:B------:R-:W-:Y:S01]  /*0fd0*/  LOP3.LUT R5, R10, R5, RZ, 0xc0, !PT ;  /* 0x000000050a057212 */ /* 0x000fe200078ec0ff */
[----:B------:R-:W-:-:S02]  /*0fe0*/  IMAD R3, R0, R4, R3 ;  /* 0x0000000400037224 */ /* 0x000fc400078e0203 */
[----:B--2---:R-:W-:Y:S02]  /*0ff0*/  IMAD R0, R6, R17, R12 ;  /* 0x0000001106007224 */ /* 0x004fe400078e020c */
[----:B---3--:R-:W-:Y:S02]  /*1000*/  IMAD R2, R3, R18, R2 ;  /* 0x0000001203027224 */ /* 0x008fe400078e0202 */
[----:B------:R-:W-:Y:S02]  /*1010*/  IMAD.MOV.U32 R4, RZ, RZ, 0x1 ;  /* 0x00000001ff047424 */ /* 0x000fe400078e00ff */
[----:B------:R-:W-:-:S03]  /*1020*/  IMAD R3, R0, R13, R5 ;  /* 0x0000000d00037224 */ /* 0x000fc600078e0205 */
[----:B------:R-:W-:Y:S02]  /*1030*/  PRMT R0, R4, 0x7610, R0 ;  /* 0x0000761004007816 */ /* 0x000fe40000000000 */
[----:B------:R-:W-:Y:S02]  /*1040*/  SEL R19, R3, R2, !P1 ;  /* 0x0000000203137207 */ /* 0x000fe40004800000 */
[----:B----4-:R-:W-:-:S07]  /*1050*/  SEL R18, R2, R3, !P1 ;  /* 0x0000000302127207 */ /* 0x010fce0004800000 */
.L_x_9:
[----:B------:R-:W-:-:S08]  /*1060*/  NOP ;  /* 0x0000000000007918 */ /* 0x000fd00000000000 */
[----:B------:R-:W1:Y:S02]  /*1070*/  USETMAXREG.TRY_ALLOC.CTAPOOL UP0, 0xf0 ;  /* 0x000000f0000079c8 */ /* 0x000e640008000600 */
[----:B-1----:R-:W-:-:S13]  /*1080*/  PLOP3.LUT P0, PT, PT, PT, UP0, 0x80, 0x0 ;  /* 0x000000000000781c */ /* 0x002fda0003f0f008 */
[----:B------:R-:W-:Y:S05]  /*1090*/  @!P0 BRA `(.L_x_9) ;  /* 0xfffffffc00f08947 */ /* 0x000fea000383ffff */
[----:B------:R-:W-:Y:S01]  /*10a0*/  ULDC.64 UR4, c[0x0][0x598] ;  /* 0x0001660000047ab9 */ /* 0x000fe20000000a00 */
[----:B------:R-:W-:Y:S01]  /*10b0*/  ULDC.64 UR36, c[0x0][0x208] ;  /* 0x0000820000247ab9 */ /* 0x000fe20000000a00 */
[----:B------:R-:W-:-:S04]  /*10c0*/  ISETP.NE.U32.AND P0, PT, RZ, UR4, PT ;  /* 0x00000004ff007c0c */ /* 0x000fc8000bf05070 */
[----:B------:R-:W-:-:S13]  /*10d0*/  ISETP.NE.AND.EX P0, PT, RZ, UR5, PT, P0 ;  /* 0x00000005ff007c0c */ /* 0x000fda000bf05300 */
[----:B------:R-:W-:Y:S05]  /*10e0*/  @!P0 BRA `(.L_x_12) ;  /* 0x00000000001c8947 */ /* 0x000fea0003800000 */
[----:B------:R-:W1:Y:S02]  /*10f0*/  LDC.64 R2, c[0x0][0x598] ;  /* 0x00016600ff027b82 */ /* 0x000e640000000a00 */
[----:B-1----:R-:W2:Y:S02]  /*1100*/  LDG.E.64 R2, desc[UR36][R2.64] ;  /* 0x0000002402027981 */ /* 0x002ea4000c1e1b00 */
[----:B--2---:R-:W-:-:S04]  /*1110*/  ISETP.NE.U32.AND P0, PT, R2, RZ, PT ;  /* 0x000000ff0200720c */ /* 0x004fc80003f05070 */
[----:B------:R-:W-:-:S13]  /*1120*/  ISETP.NE.AND.EX P0, PT, R3, RZ, PT, P0 ;  /* 0x000000ff0300720c */ /* 0x000fda0003f05300 */
[----:B------:R-:W-:Y:S05]  /*1130*/  @!P0 BRA `(.L_x_12) ;  /* 0x0000000000088947 */ /* 0x000fea0003800000 */
[----:B------:R1:W5:Y:S01]  /*1140*/  LD.E R2, desc[UR36][R2.64] ;  /* 0x0000002402027980 */ /* 0x000362000c101900 */
[----:B------:R-:W-:Y:S05]  /*1150*/  BRA `(.L_x_13) ;  /* 0x0000000000247947 */ /* 0x000fea0003800000 */
.L_x_12:
[----:B------:R-:W-:Y:S02]  /*1160*/  ULDC.64 UR4, c[0x0][0x588] ;  /* 0x0001620000047ab9 */ /* 0x000fe40000000a00 */
[----:B------:R-:W-:-:S04]  /*1170*/  ISETP.NE.U32.AND P0, PT, RZ, UR4, PT ;  /* 0x00000004ff007c0c */ /* 0x000fc8000bf05070 */
[----:B------:R-:W-:-:S13]  /*1180*/  ISETP.NE.AND.EX P0, PT, RZ, UR5, PT, P0 ;  /* 0x00000005ff007c0c */ /* 0x000fda000bf05300 */
[----:B------:R-:W-:Y:S05]  /*1190*/  @!P0 BRA `(.L_x_14) ;  /* 0x00000000000c8947 */ /* 0x000fea0003800000 */
[----:B------:R-:W1:Y:S02]  /*11a0*/  LDC.64 R2, c[0x0][0x588] ;  /* 0x00016200ff027b82 */ /* 0x000e640000000a00 */
[----:B-1----:R2:W5:Y:S01]  /*11b0*/  LDG.E R2, desc[UR36][R2.64] ;  /* 0x0000002402027981 */ /* 0x002562000c1e1900 */
[----:B------:R-:W-:Y:S05]  /*11c0*/  BRA `(.L_x_13) ;  /* 0x0000000000087947 */ /* 0x000fea0003800000 */
.L_x_14:
[----:B------:R-:W-:Y:S02]  /*11d0*/  ULDC UR4, c[0x0][0x580] ;  /* 0x0001600000047ab9 */ /* 0x000fe40000000800 */
[----:B------:R-:W-:-:S07]  /*11e0*/  IMAD.U32 R2, RZ, RZ, UR4 ;  /* 0x00000004ff027e24 */ /* 0x000fce000f8e00ff */
.L_x_13:
[----:B------:R-:W-:Y:S02]  /*11f0*/  ULDC.64 UR4, c[0x0][0x5a0] ;  /* 0x0001680000047ab9 */ /* 0x000fe40000000a00 */
[----:B------:R-:W-:-:S04]  /*1200*/  ISETP.NE.U32.AND P0, PT, RZ, UR4, PT ;  /* 0x00000004ff007c0c */ /* 0x000fc8000bf05070 */
[----:B------:R-:W-:-:S13]  /*1210*/  ISETP.NE.AND.EX P0, PT, RZ, UR5, PT, P0 ;  /* 0x00000005ff007c0c */ /* 0x000fda000bf05300 */
[----:B------:R-:W-:Y:S05]  /*1220*/  @!P0 BRA `(.L_x_15) ;  /* 0x00000000001c8947 */ /* 0x000fea0003800000 */
[----:B------:R-:W3:Y:S02]  /*1230*/  LDC.64 R4, c[0x0][0x5a0] ;  /* 0x00016800ff047b82 */ /* 0x000ee40000000a00 */
[----:B---3--:R-:W3:Y:S02]  /*1240*/  LDG.E.64 R4, desc[UR36][R4.64] ;  /* 0x0000002404047981 */ /* 0x008ee4000c1e1b00 */
[----:B---3--:R-:W-:-:S04]  /*1250*/  ISETP.NE.U32.AND P0, PT, R4, RZ, PT ;  /* 0x000000ff0400720c */ /* 0x008fc80003f05070 */
[----:B------:R-:W-:-:S13]  /*1260*/  ISETP.NE.AND.EX P0, PT, R5, RZ, PT, P0 ;  /* 0x000000ff0500720c */ /* 0x000fda0003f05300 */
[----:B------:R-:W-:Y:S05]  /*1270*/  @!P0 BRA `(.L_x_15) ;  /* 0x0000000000088947 */ /* 0x000fea0003800000 */
[----:B------:R3:W5:Y:S01]  /*1280*/  LD.E R16, desc[UR36][R4.64] ;  /* 0x0000002404107980 */ /* 0x000762000c101900 */
[----:B------:R-:W-:Y:S05]  /*1290*/  BRA `(.L_x_16) ;  /* 0x0000000000247947 */ /* 0x000fea0003800000 */
.L_x_15:
[----:B------:R-:W-:Y:S02]  /*12a0*/  ULDC.64 UR4, c[0x0][0x590] ;  /* 0x0001640000047ab9 */ /* 0x000fe40000000a00 */
[----:B------:R-:W-:-:S04]  /*12b0*/  ISETP.NE.U32.AND P0, PT, RZ, UR4, PT ;  /* 0x00000004ff007c0c */ /* 0x000fc8000bf05070 */
[----:B------:R-:W-:-:S13]  /*12c0*/  ISETP.NE.AND.EX P0, PT, RZ, UR5, PT, P0 ;  /* 0x00000005ff007c0c */ /* 0x000fda000bf05300 */
[----:B------:R-:W-:Y:S05]  /*12d0*/  @!P0 BRA `(.L_x_17) ;  /* 0x00000000000c8947 */ /* 0x000fea0003800000 */
[----:B------:R-:W3:Y:S02]  /*12e0*/  LDC.64 R16, c[0x0][0x590] ;  /* 0x00016400ff107b82 */ /* 0x000ee40000000a00 */
[----:B---3--:R4:W5:Y:S01]  /*12f0*/  LDG.E R16, desc[UR36][R16.64] ;  /* 0x0000002410107981 */ /* 0x008962000c1e1900 */
[----:B------:R-:W-:Y:S05]  /*1300*/  BRA `(.L_x_16) ;  /* 0x0000000000087947 */ /* 0x000fea0003800000 */
.L_x_17:
[----:B------:R-:W-:Y:S02]  /*1310*/  ULDC UR4, c[0x0][0x584] ;  /* 0x0001610000047ab9 */ /* 0x000fe40000000800 */
[----:B------:R-:W-:-:S07]  /*1320*/  IMAD.U32 R16, RZ, RZ, UR4 ;  /* 0x00000004ff107e24 */ /* 0x000fce000f8e00ff */
.L_x_16:
[----:B------:R-:W-:-:S13]  /*1330*/  LOP3.LUT P0, RZ, R0, 0xff, RZ, 0xc0, !PT ;  /* 0x000000ff00ff7812 */ /* 0x000fda000780c0ff */
[----:B------:R-:W-:Y:S05]  /*1340*/  @!P0 EXIT ;  /* 0x000000000000894d */ /* 0x000fea0003800000 */
[----:B------:R-:W-:Y:S01]  /*1350*/  ULDC UR4, c[0x0][0x28c] ;  /* 0x0000a30000047ab9 */ /* 0x000fe20000000800 */
[----:B------:R-:W-:Y:S01]  /*1360*/  UMOV UR38, URZ ;  /* 0x0000003f00267c82 */ /* 0x000fe20008000000 */
[----:B------:R-:W-:Y:S01]  /*1370*/  UIADD3 UR4, UR4, 0xf, URZ ;  /* 0x0000000f04047890 */ /* 0x000fe2000fffe03f */
[----:B------:R-:W-:-:S03]  /*1380*/  UMOV UR39, URZ ;  /* 0x0000003f00277c82 */ /* 0x000fc60008000000 */
[----:B------:R-:W-:-:S04]  /*1390*/  USHF.R.S32.HI UR5, URZ, 0x1f, UR4 ;  /* 0x0000001f3f057899 */ /* 0x000fc80008011404 */
[----:B------:R-:W-:-:S04]  /*13a0*/  ULEA.HI UR5, UR5, UR4, URZ, 0x4 ;  /* 0x0000000405057291 */ /* 0x000fc8000f8f203f */
[----:B------:R-:W-:-:S12]  /*13b0*/  USHF.R.S32.HI UR40, URZ, 0x4, UR5 ;  /* 0x000000043f287899 */ /* 0x000fd80008011405 */
.L_x_801:
[----:B0-----:R-:W0:Y:S01]  /*13c0*/  S2R R0, SR_TID.X ;  /* 0x0000000000007919 */ /* 0x001e220000002100 */
[----:B-1----:R-:W1:Y:S01]  /*13d0*/  S2UR UR6, SR_CgaCtaId ;  /* 0x00000000000679c3 */ /* 0x002e620000008800 */
[----:B------:R-:W-:Y:S02]  /*13e0*/  UMOV UR41, 0x400 ;  /* 0x0000040000297882 */ /* 0x000fe40000000000 */
[----:B-1----:R-:W-:Y:S01]  /*13f0*/  ULEA UR41, UR6, UR41, 0x18 ;  /* 0x0000002906297291 */ /* 0x002fe2000f8ec03f */
[----:B0-----:R-:W-:-:S04]  /*1400*/  LOP3.LUT R0, R0, 0x80, RZ, 0xc0, !PT ;  /* 0x0000008000007812 */ /* 0x001fc800078ec0ff */
[----:B------:R-:W-:-:S06]  /*1410*/  SHF.R.U32.HI R0, RZ, 0x7, R0 ;  /* 0x00000007ff007819 */ /* 0x000fcc0000011600 */
[----:B------:R-:W0:Y:S02]  /*1420*/  SHFL.IDX PT, R0, R0, RZ, 0x1f ;  /* 0x00001fff00007589 */ /* 0x000e2400000e0000 */
[----:B0-----:R-:W-:-:S13]  /*1430*/  R2UR UR4, R0 ;  /* 0x00000000000472ca */ /* 0x001fda00000e0000 */
[----:B------:R-:W-:-:S04]  /*1440*/  ULEA.HI UR5, UR4, UR4, URZ, 0x1 ;  /* 0x0000000404057291 */ /* 0x000fc8000f8f083f */
[----:B------:R-:W-:-:S04]  /*1450*/  ULOP3.LUT UR5, UR5, 0x1ffffe, URZ, 0xc0, !UPT ;  /* 0x001ffffe05057892 */ /* 0x000fc8000f8ec03f */
[----:B------:R-:W-:-:S03]  /*1460*/  UIADD3 UR5, UR4, -UR5, URZ ;  /* 0x8000000504057290 */ /* 0x000fc6000fffe03f */
[----:B------:R-:W-:Y:S01]  /*1470*/  ULDC UR4, c[0x0][0x28c] ;  /* 0x0000a30000047ab9 */ /* 0x000fe20000000800 */
[----:B------:R-:W-:Y:S01]  /*1480*/  ULEA UR5, UR5, UR41, 0xb ;  /* 0x0000002905057291 */ /* 0x000fe2000f8e583f */
[----:B------:R-:W-:-:S03]  /*1490*/  ISETP.LT.AND P0, PT, RZ, UR4, PT ;  /* 0x00000004ff007c0c */ /* 0x000fc6000bf01270 */
[----:B------:R-:W-:-:S04]  /*14a0*/  UIADD3 UR5, UR5, 0x180, URZ ;  /* 0x0000018005057890 */ /* 0x000fc8000fffe03f */
[----:B------:R-:W-:-:S04]  /*14b0*/  USHF.R.U32.HI UR5, URZ, 0x4, UR5 ;  /* 0x000000043f057899 */ /* 0x000fc80008011605 */
[----:B------:R-:W-:Y:S02]  /*14c0*/  ULOP3.LUT UR42, UR5, 0x3fff, URZ, 0xc0, !UPT ;  /* 0x00003fff052a7892 */ /* 0x000fe4000f8ec03f */
[----:B---345:R-:W-:Y:S10]  /*14d0*/  @P0 BRA `(.L_x_18) ;  /* 0x0000000000400947 */ /* 0x038ff40003800000 */
[----:B------:R-:W-:Y:S01]  /*14e0*/  MOV R0, 0x0 ;  /* 0x0000000000007802 */ /* 0x000fe20000000f00 */
[----:B------:R-:W-:Y:S01]  /*14f0*/  ULDC.64 UR4, c[0x4][0x68] ;  /* 0x01001a0000047ab9 */ /* 0x000fe20000000a00 */
[----:B------:R-:W-:Y:S01]  /*1500*/  ULDC.64 UR6, c[0x4][0x8] ;  /* 0x0100020000067ab9 */ /* 0x000fe20000000a00 */
[----:B---3--:R-:W-:Y:S01]  /*1510*/  IMAD.U32 R4, RZ, RZ, UR4 ;  /* 0x00000004ff047e24 */ /* 0x008fe2000f8e00ff */
[----:B------:R0:W1:Y:S01]  /*1520*/  LDC.64 R14, c[0x4][R0] ;  /* 0x01000000000e7b82 */ /* 0x0000620000000a00 */
[----:B------:R-:W-:Y:S01]  /*1530*/  IMAD.U32 R5, RZ, RZ, UR5 ;  /* 0x00000005ff057e24 */ /* 0x000fe2000f8e00ff */
[----:B------:R-:W-:Y:S01]  /*1540*/  ULDC.64 UR4, c[0x4][0x70] ;  /* 0x01001c0000047ab9 */ /* 0x000fe20000000a00 */
[----:B------:R-:W-:Y:S02]  /*1550*/  IMAD.U32 R10, RZ, RZ, UR6 ;  /* 0x00000006ff0a7e24 */ /* 0x000fe4000f8e00ff */
[----:B------:R-:W-:Y:S02]  /*1560*/  IMAD.U32 R6, RZ, RZ, UR4 ;  /* 0x00000004ff067e24 */ /* 0x000fe4000f8e00ff */
[----:B------:R-:W-:-:S02]  /*1570*/  IMAD.U32 R7, RZ, RZ, UR5 ;  /* 0x00000005ff077e24 */ /* 0x000fc4000f8e00ff */
[----:B------:R-:W-:Y:S02]  /*1580*/  IMAD.U32 R11, RZ, RZ, UR7 ;  /* 0x00000007ff0b7e24 */ /* 0x000fe4000f8e00ff */
[----:B------:R-:W-:Y:S02]  /*1590*/  IMAD.MOV.U32 R8, RZ, RZ, 0x1e1 ;  /* 0x000001e1ff087424 */ /* 0x000fe400078e00ff */
[----:B------:R-:W-:Y:S02]  /*15a0*/  IMAD.MOV.U32 R12, RZ, RZ, 0x1 ;  /* 0x00000001ff0c7424 */ /* 0x000fe400078e00ff */
[----:B0-----:R-:W-:-:S07]  /*15b0*/  IMAD.MOV.U32 R13, RZ, RZ, RZ ;  /* 0x000000ffff0d7224 */ /* 0x001fce00078e00ff */
[----:B------:R-:W-:-:S07]  /*15c0*/  LEPC R20, `(.L_x_18) ;  /* 0x000000001014794e */ /* 0x000fce0000000000 */
[----:B-12-45:R-:W-:Y:S05]  /*15d0*/  CALL.ABS.NOINC R14 ;  /* 0x000000000e007343 */ /* 0x036fea0003c00000 */
.L_x_18:
[----:B------:R-:W2:Y:S02]  /*15e0*/  LDL R20, [R1+0x304] ;  /* 0x0003040001147983 */ /* 0x000ea40000100800 */
[----:B--2---:R-:W-:-:S04]  /*15f0*/  LOP3.LUT R0, R20, 0x1, RZ, 0xfc, !PT ;  /* 0x0000000114007812 */ /* 0x004fc800078efcff */
[----:B------:R-:W-:-:S13]  /*1600*/  ISETP.NE.AND P0, PT, R0, 0x3, PT ;  /* 0x000000030000780c */ /* 0x000fda0003f05270 */
[----:B------:R-:W-:Y:S05]  /*1610*/  @!P0 BRA `(.L_x_19) ;  /* 0x0000000000048947 */ /* 0x000fea0003800000 */
[----:B------:R-:W-:Y:S01]  /*1620*/  BPT.TRAP 0x1 ;  /* 0x000000040000795c */ /* 0x000fe20000300000 */
.L_x_19:
[----:B------:R-:W-:Y:S02]  /*1630*/  IMAD.U32 R3, RZ, RZ, UR39 ;  /* 0x00000027ff037e24 */ /* 0x000fe4000f8e00ff */
[----:B------:R-:W-:-:S03]  /*1640*/  IMAD.U32 R0, RZ, RZ, UR38 ;  /* 0x00000026ff007e24 */ /* 0x000fc6000f8e00ff */
[----:B------:R-:W-:Y:S02]  /*1650*/  LEA R3, R3, UR41, 0x3 ;  /* 0x0000002903037c11 */ /* 0x000fe4000f8e18ff */
[----:B------:R-:W-:-:S04]  /*1660*/  SHF.L.U32 R0, R0, 0x1f, RZ ;  /* 0x0000001f00007819 */ /* 0x000fc800000006ff */
[----:B------:R0:W1:Y:S01]  /*1670*/  SYNCS.PHASECHK.TRANS64.TRYWAIT P1, [R3+URZ], R0 ;  /* 0x00000000030075a7 */ /* 0x000062000802017f */
[----:B------:R-:W-:Y:S05]  /*1680*/  @!P0 BRA `(.L_x_20) ;  /* 0x0000000000048947 */ /* 0x000fea0003800000 */
[----:B------:R-:W-:Y:S01]  /*1690*/  BPT.TRAP 0x1 ;  /* 0x000000040000795c */ /* 0x000fe20000300000 */
.L_x_20:
[----:B-1----:R-:W-:Y:S05]  /*16a0*/  @P1 BRA `(.L_x_21) ;  /* 0x0000000000081947 */ /* 0x002fea0003800000 */
[----:B------:R-:W1:Y:S02]  /*16b0*/  SYNCS.PHASECHK.TRANS64.TRYWAIT P1, [R3+URZ], R0 ;  /* 0x00000000030075a7 */ /* 0x000e64000802017f */
[----:B-1----:R-:W-:Y:S05]  /*16c0*/  @!P1 BRA `(.L_x_22) ;  /* 0x000001e400209947 */ /* 0x002fea0003800000 */
.L_x_21:
[----:B------:R-:W-:-:S04]  /*16d0*/  UISETP.LT.AND UP0, UPT, UR40, 0x1, UPT ;  /* 0x000000012800788c */ /* 0x000fc8000bf01270 */
[----:B------:R-:W-:-:S06]  /*16e0*/  USEL UR4, UR40, 0x1, UP0 ;  /* 0x0000000128047887 */ /* 0x000fcc0008000000 */
[----:B------:R-:W-:Y:S01]  /*16f0*/  IMAD.U32 R6, RZ, RZ, UR4 ;  /* 0x00000004ff067e24 */ /* 0x000fe2000f8e00ff */
[----:B------:R-:W-:Y:S05]  /*1700*/  WARPSYNC.ALL ;  /* 0x0000000000007948 */ /* 0x000fea0003800000 */
[----:B------:R-:W-:-:S04]  /*1710*/  IADD3 R6, -R6, UR40, RZ ;  /* 0x0000002806067c10 */ /* 0x000fc8000fffe1ff */
[----:B------:R-:W-:Y:S01]  /*1720*/  ISETP.GE.AND P1, PT, R6, 0x1, PT ;  /* 0x000000010600780c */ /* 0x000fe20003f26270 */
[----:B------:R-:W-:Y:S01]  /*1730*/  UIADD3 UR4, UR41, 0x12180, URZ ;  /* 0x0001218029047890 */ /* 0x000fe2000fffe03f */
[----:B------:R-:W-:Y:S01]  /*1740*/  WARPGROUP.ARRIVE ;  /* 0x00000000000079c5 */ /* 0x000fe20000000000 */
[----:B------:R-:W-:Y:S02]  /*1750*/  ULOP3.LUT UR42, UR42, 0x10000, URZ, 0xfc, !UPT ;  /* 0x000100002a2a7892 */ /* 0x000fe4000f8efc3f */
[----:B------:R-:W-:Y:S01]  /*1760*/  USHF.R.U32.HI UR4, URZ, 0x4, UR4 ;  /* 0x000000043f047899 */ /* 0x000fe20008011604 */
[----:B------:R-:W-:Y:S01]  /*1770*/  UMOV UR5, 0xc0000010 ;  /* 0xc000001000057882 */ /* 0x000fe20000000000 */
[----:B------:R-:W-:Y:S02]  /*1780*/  UMOV UR7, 0xc0000010 ;  /* 0xc000001000077882 */ /* 0x000fe40000000000 */
[----:B------:R-:W-:Y:S01]  /*1790*/  ULOP3.LUT UR4, UR4, 0x3fff, URZ, 0xc0, !UPT ;  /* 0x00003fff04047892 */ /* 0x000fe2000f8ec03f */
[----:B------:R-:W-:Y:S01]  /*17a0*/  UMOV UR9, UR5 ;  /* 0x0000000500097c82 */ /* 0x000fe20008000000 */
[----:B------:R-:W-:-:S02]  /*17b0*/  UMOV UR11, 0xc0000010 ;  /* 0xc0000010000b7882 */ /* 0x000fc40000000000 */
[----:B------:R-:W-:Y:S02]  /*17c0*/  ULOP3.LUT UR13, UR4, 0x10000, URZ, 0xfc, !UPT ;  /* 0x00010000040d7892 */ /* 0x000fe4000f8efc3f */
[----:B------:R-:W-:Y:S02]  /*17d0*/  UIMAD UR4, UR39, 0x180, UR42 ;  /* 0x00000180270478a4 */ /* 0x000fe4000f8e022a */
[----:B------:R-:W-:-:S04]  /*17e0*/  UIMAD UR6, UR39, 0x300, UR13 ;  /* 0x00000300270678a4 */ /* 0x000fc8000f8e020d */
[----:B------:R-:W-:Y:S01]  /*17f0*/  UIADD3 UR10, UR6, 0x180, URZ ;  /* 0x00000180060a7890 */ /* 0x000fe2000fffe03f */
[----:B------:R-:W-:-:S04]  /*1800*/  UMOV UR8, UR4 ;  /* 0x0000000400087c82 */ /* 0x000fc80008000000 */
[----:B------:R-:W-:Y:S03]  /*1810*/  HGMMA.64x192x16.F32.BF16 R24, gdesc[UR4], RZ, !UPT, gsb0 ;  /* 0x02e00000041879f0 */ /* 0x000fe6000c0018ff */
[----:B------:R-:W-:Y:S02]  /*1820*/  WARPGROUP.DEPBAR.LE gsb0, 0x0 ;  /* 0x00008000000079c5 */ /* 0x000fe40000010000 */
[----:B------:R-:W-:Y:S01]  /*1830*/  WARPGROUP.ARRIVE ;  /* 0x00000000000079c5 */ /* 0x000fe20000000000 */
[----:B------:R-:W-:Y:S04]  /*1840*/  STL.64 [R1+0x180], R24 ;  /* 0x0001801801007387 */ /* 0x000fe80000100a00 */
[----:B------:R-:W-:Y:S10]  /*1850*/  STL.64 [R1+0x188], R26 ;  /* 0x0001881a01007387 */ /* 0x000ff40000100a00 */
[----:B------:R-:W-:Y:S01]  /*1860*/  HGMMA.64x192x16.F32.BF16 R120, gdesc[UR8], RZ, !UPT, gsb0 ;  /* 0x02e00000087879f0 */ /* 0x000fe2000c0018ff */
[----:B------:R-:W-:Y:S01]  /*1870*/  UIADD3 UR8, UR4, 0x100, URZ ;  /* 0x0000010004087890 */ /* 0x000fe2000fffe03f */
[----:B------:R-:W-:Y:S01]  /*1880*/  STL.64 [R1+0x190], R28 ;  /* 0x0001901c01007387 */ /* 0x000fe20000100a00 */
[----:B------:R-:W-:-:S02]  /*1890*/  UMOV UR9, 0xc0000010 ;  /* 0xc000001000097882 */ /* 0x000fc40000000000 */
[----:B------:R-:W-:Y:S01]  /*18a0*/  UMOV UR5, UR9 ;  /* 0x0000000900057c82 */ /* 0x000fe20008000000 */
[----:B------:R-:W-:Y:S02]  /*18b0*/  STL.64 [R1+0x198], R30 ;  /* 0x0001981e01007387 */ /* 0x000fe40000100a00 */
[----:B------:R-:W-:Y:S02]  /*18c0*/  UMOV UR4, UR8 ;  /* 0x0000000800047c82 */ /* 0x000fe40008000000 */
[----:B------:R-:W-:Y:S04]  /*18d0*/  STL.64 [R1+0x1a0], R32 ;  /* 0x0001a02001007387 */ /* 0x000fe80000100a00 */
        /* <DEDUP_REMOVED lines=42> */
[----:B------:R2:W-:Y:S01]  /*1b80*/  STL.64 [R1+0x2f8], R118 ;  /* 0x0002f87601007387 */ /* 0x0005e20000100a00 */
[----:B------:R-:W-:-:S02]  /*1b90*/  WARPGROUP.DEPBAR.LE gsb0, 0x0 ;  /* 0x00008000000079c5 */ /* 0x000fc40000010000 */
[----:B--2---:R-:W-:Y:S01]  /*1ba0*/  WARPGROUP.ARRIVE ;  /* 0x00000000000079c5 */ /* 0x004fe20000000000 */
[----:B------:R-:W-:Y:S04]  /*1bb0*/  STL.64 [R1+0x440], R214 ;  /* 0x000440d601007387 */ /* 0x000fe80000100a00 */
[----:B------:R-:W-:Y:S01]  /*1bc0*/  STL.64 [R1+0x438], R212 ;  /* 0x000438d401007387 */ /* 0x000fe20000100a00 */
[----:B------:R-:W-:Y:S03]  /*1bd0*/  HGMMA.64x192x16.F32.BF16 R24, gdesc[UR8], RZ, !UPT, gsb0 ;  /* 0x02e00000081879f0 */ /* 0x000fe6000c0018ff */
        /* <DEDUP_REMOVED lines=37> */
[----:B--2---:R-:W-:-:S06]  /*1e30*/  WARPGROUP.ARRIVE ;  /* 0x00000000000079c5 */ /* 0x004fcc0000000000 */
[----:B------:R-:W-:Y:S03]  /*1e40*/  HGMMA.64x192x16.F32.BF16 R140, gdesc[UR4], RZ, !UPT, gsb0 ;  /* 0x02e00000048c79f0 */ /* 0x000fe6000c0018ff */
[----:B------:R-:W-:Y:S02]  /*1e50*/  WARPGROUP.DEPBAR.LE gsb0, 0x0 ;  /* 0x00008000000079c5 */ /* 0x000fe40000010000 */
[----:B------:R-:W-:Y:S04]  /*1e60*/  STL.64 [R1], R140 ;  /* 0x0000008c01007387 */ /* 0x000fe80000100a00 */
        /* <DEDUP_REMOVED lines=36> */
[----:B------:R2:W-:Y:S04]  /*20b0*/  STL.64 [R1+0x128], R214 ;  /* 0x000128d601007387 */ /* 0x0005e80000100a00 */
        /* <DEDUP_REMOVED lines=10> */
[----:B--2---:R0:W5:Y:S04]  /*2160*/  LDL.LU.64 R214, [R1+0x440] ;  /* 0x0004400001d67983 */ /* 0x0041680000300a00 */
[----:B------:R0:W5:Y:S04]  /*2170*/  LDL.LU.64 R212, [R1+0x438] ;  /* 0x0004380001d47983 */ /* 0x0001680000300a00 */
        /* <DEDUP_REMOVED lines=35> */
[----:B------:R0:W5:Y:S01]  /*23b0*/  LDL.LU.64 R140, [R1+0x318] ;  /* 0x00031800018c7983 */ /* 0x0001620000300a00 */
[----:B------:R-:W-:Y:S05]  /*23c0*/  @!P1 BRA `(.L_x_23) ;  /* 0x0000001800b49947 */ /* 0x000fea0003800000 */
[----:B------:R-:W-:Y:S01]  /*23d0*/  UIADD3 UR4, UR39, 0x1, URZ ;  /* 0x0000000127047890 */ /* 0x000fe2000fffe03f */
[----:B01----:R-:W-:Y:S02]  /*23e0*/  IMAD.MOV.U32 R3, RZ, RZ, R6 ;  /* 0x000000ffff037224 */ /* 0x003fe400078e0006 */
[----:B------:R-:W-:Y:S01]  /*23f0*/  IMAD.U32 R0, RZ, RZ, UR39 ;  /* 0x00000027ff007e24 */ /* 0x000fe2000f8e00ff */
[----:B------:R-:W-:-:S04]  /*2400*/  UISETP.NE.AND UP0, UPT, UR4, 0xc, UPT ;  /* 0x0000000c0400788c */ /* 0x000fc8000bf05270 */
[----:B------:R-:W-:Y:S02]  /*2410*/  USEL UR5, URZ, 0x1, UP0 ;  /* 0x000000013f057887 */ /* 0x000fe40008000000 */
[----:B------:R-:W-:Y:S02]  /*2420*/  USEL UR12, UR4, URZ, UP0 ;  /* 0x0000003f040c7287 */ /* 0x000fe40008000000 */
[----:B------:R-:W-:-:S06]  /*2430*/  ULOP3.LUT UR5, UR38, UR5, URZ, 0x3c, !UPT ;  /* 0x0000000526057292 */ /* 0x000fcc000f8e3c3f */
[----:B---3--:R-:W-:-:S07]  /*2440*/  IMAD.U32 R4, RZ, RZ, UR5 ;  /* 0x00000005ff047e24 */ /* 0x008fce000f8e00ff */
.L_x_30:
[----:B---3--:R-:W-:Y:S05]  /*2450*/  @!P0 BRA `(.L_x_24) ;  /* 0x0000000000048947 */ /* 0x008fea0003800000 */
[----:B------:R-:W-:Y:S01]  /*2460*/  BPT.TRAP 0x1 ;  /* 0x000000040000795c */ /* 0x000fe20000300000 */
.L_x_24:
[----:B------:R-:W-:Y:S01]  /*2470*/  ULEA UR4, UR12, UR41, 0x3 ;  /* 0x000000290c047291 */ /* 0x000fe2000f8e183f */
[----:B------:R-:W-:-:S08]  /*2480*/  SHF.L.U32 R5, R4, 0x1f, RZ ;  /* 0x0000001f04057819 */ /* 0x000fd000000006ff */
[----:B------:R0:W1:Y:S01]  /*2490*/  SYNCS.PHASECHK.TRANS64.TRYWAIT P1, [UR4], R5 ;  /* 0x00000005ff0075a7 */ /* 0x0000620008020144 */
[----:B------:R-:W-:Y:S05]  /*24a0*/  @!P0 BRA `(.L_x_25) ;  /* 0x0000000000048947 */ /* 0x000fea0003800000 */
[----:B------:R-:W-:Y:S01]  /*24b0*/  BPT.TRAP 0x1 ;  /* 0x000000040000795c */ /* 0x000fe20000300000 */
.L_x_25:
[----:B-1----:R-:W-:Y:S05]  /*24c0*/  @P1 BRA `(.L_x_26) ;  /* 0x0000000000081947 */ /* 0x002fea0003800000 */
[----:B------:R-:W1:Y:S02]  /*24d0*/  SYNCS.PHASECHK.TRANS64.TRYWAIT P1, [UR4], R5 ;  /* 0x00000005ff0075a7 */ /* 0x000e640008020144 */
[----:B-1----:R-:W-:Y:S05]  /*24e0*/  @!P1 BRA `(.L_x_27) ;  /* 0x000001d400ac9947 */ /* 0x002fea0003800000 */
.L_x_26:
        /* <DEDUP_REMOVED lines=48> */
[----:B--2---:R-:W2:Y:S04]  /*27f0*/  LDL.LU.64 R24, [R1+0x180] ;  /* 0x0001800001187983 */ /* 0x004ea80000300a00 */
[----:B------:R-:W2:Y:S04]  /*2800*/  LDL.LU.64 R26, [R1+0x188] ;  /* 0x00018800011a7983 */ /* 0x000ea80000300a00 */
        /* <DEDUP_REMOVED lines=45> */
[----:B------:R-:W2:Y:S01]  /*2ae0*/  LDL.LU.64 R118, [R1+0x2f8] ;  /* 0x0002f80001767983 */ /* 0x000ea20000300a00 */
[----:B------:R-:W-:-:S02]  /*2af0*/  UIMAD UR4, UR12, 0x180, UR42 ;  /* 0x000001800c0478a4 */ /* 0x000fc4000f8e022a */
[----:B------:R-:W-:Y:S01]  /*2b00*/  UIMAD UR6, UR12, 0x300, UR13 ;  /* 0x000003000c0678a4 */ /* 0x000fe2000f8e020d */
[----:B------:R-:W-:Y:S01]  /*2b10*/  UMOV UR5, 0xc0000010 ;  /* 0xc000001000057882 */ /* 0x000fe20000000000 */
[----:B------:R-:W-:Y:S02]  /*2b20*/  UMOV UR7, 0xc0000010 ;  /* 0xc000001000077882 */ /* 0x000fe40000000000 */
[----:B------:R-:W-:Y:S01]  /*2b30*/  UIADD3 UR10, UR6, 0x180, URZ ;  /* 0x00000180060a7890 */ /* 0x000fe2000fffe03f */
[----:B------:R-:W-:Y:S01]  /*2b40*/  UMOV UR8, UR4 ;  /* 0x0000000400087c82 */ /* 0x000fe20008000000 */
[----:B------:R-:W-:Y:S01]  /*2b50*/  UMOV UR9, UR5 ;  /* 0x0000000500097c82 */ /* 0x000fe20008000000 */
[----:B------:R-:W-:Y:S01]  /*2b60*/  UMOV UR11, 0xc0000010 ;  /* 0xc0000010000b7882 */ /* 0x000fe20000000000 */
[----:B--2---:R-:W-:-:S06]  /*2b70*/  WARPGROUP.ARRIVE ;  /* 0x00000000000079c5 */ /* 0x004fcc0000000000 */
[----:B------:R-:W-:Y:S03]  /*2b80*/  HGMMA.64x192x16.F32.BF16 R24, gdesc[UR4], R24, gsb0 ;  /* 0x02e00000041879f0 */ /* 0x000fe60008001818 */
[----:B------:R-:W-:Y:S02]  /*2b90*/  WARPGROUP.DEPBAR.LE gsb0, 0x0 ;  /* 0x00008000000079c5 */ /* 0x000fe40000010000 */
[----:B------:R-:W-:Y:S04]  /*2ba0*/  STL.64 [R1+0x180], R24 ;  /* 0x0001801801007387 */ /* 0x000fe80000100a00 */
[----:B------:R-:W-:Y:S04]  /*2bb0*/  STL.64 [R1+0x188], R26 ;  /* 0x0001881a01007387 */ /* 0x000fe80000100a00 */
[----:B------:R-:W-:Y:S04]  /*2bc0*/  STL.64 [R1+0x190], R28 ;  /* 0x0001901c01007387 */ /* 0x000fe80000100a00 */
[----:B------:R-:W-:Y:S04]  /*2bd0*/  STL.64 [R1+0x198], R30 ;  /* 0x0001981e01007387 */ /* 0x000fe80000100a00 */
[----:B------:R-:W-:Y:S04]  /*2be0*/  STL.64 [R1+0x1a0], R32 ;  /* 0x0001a02001007387 */ /* 0x000fe80000100a00 */
[----:B------:R-:W-:Y:S04]  /*2bf0*/  STL.64 [R1+0x1a8], R34 ;  /* 0x0001a82201007387 */ /* 0x000fe80000100a00 */
[----:B------:R-:W-:Y:S04]  /*2c00*/  STL.64 [R1+0x1b0], R36 ;  /* 0x0001b02401007387 */ /* 0x000fe80000100a00 */
[----:B------:R-:W-:Y:S01]  /*2c10*/  STL.64 [R1+0x1b8], R38 ;  /* 0x0001b82601007387 */ /* 0x000fe20000100a00 */
[----:B-----5:R-:W-:-:S03]  /*2c20*/  WARPGROUP.ARRIVE ;  /* 0x00000000000079c5 */ /* 0x020fc60000000000 */
[----:B------:R-:W-:Y:S03]  /*2c30*/  STL.64 [R1+0x1c0], R40 ;  /* 0x0001c02801007387 */ /* 0x000fe60000100a00 */
[----:B------:R-:W-:Y:S01]  /*2c40*/  HGMMA.64x192x16.F32.BF16 R120, gdesc[UR8], R120, gsb0 ;  /* 0x02e00000087879f0 */ /* 0x000fe20008001878 */
        /* <DEDUP_REMOVED lines=87> */
[----:B------:R-:W-:-:S03]  /*31c0*/  WARPGROUP.DEPBAR.LE gsb0, 0x0 ;  /* 0x00008000000079c5 */ /* 0x000fc60000010000 */
        /* <DEDUP_REMOVED lines=38> */
[----:B---3--:R-:W3:Y:S04]  /*3430*/  LDL.LU.64 R140, [R1] ;  /* 0x00000000018c7983 */ /* 0x008ee80000300a00 */
[----:B------:R-:W3:Y:S04]  /*3440*/  LDL.LU.64 R142, [R1+0x8] ;  /* 0x00000800018e7983 */ /* 0x000ee80000300a00 */
        /* <DEDUP_REMOVED lines=45> */
[----:B------:R-:W3:Y:S01]  /*3720*/  LDL.LU.64 R234, [R1+0x178] ;  /* 0x0001780001ea7983 */ /* 0x000ee20000300a00 */
[----:B------:R-:W-:Y:S01]  /*3730*/  UIADD3 UR8, UR4, 0x100, URZ ;  /* 0x0000010004087890 */ /* 0x000fe2000fffe03f */
[----:B--2---:R-:W-:Y:S01]  /*3740*/  WARPGROUP.ARRIVE ;  /* 0x00000000000079c5 */ /* 0x004fe20000000000 */
[----:B------:R-:W-:-:S02]  /*3750*/  UMOV UR9, 0xc0000010 ;  /* 0xc000001000097882 */ /* 0x000fc40000000000 */
[----:B------:R-:W-:-:S03]  /*3760*/  UMOV UR5, UR9 ;  /* 0x0000000900057c82 */ /* 0x000fc60008000000 */
[----:B------:R-:W-:Y:S02]  /*3770*/  UMOV UR4, UR8 ;  /* 0x0000000800047c82 */ /* 0x000fe40008000000 */
[----:B------:R-:W-:Y:S03]  /*3780*/  HGMMA.64x192x16.F32.BF16 R24, gdesc[UR8], R24, gsb0 ;  /* 0x02e00000081879f0 */ /* 0x000fe60008001818 */
[----:B------:R-:W-:Y:S02]  /*3790*/  WARPGROUP.DEPBAR.LE gsb0, 0x0 ;  /* 0x00008000000079c5 */ /* 0x000fe40000010000 */
[----:B---3--:R-:W-:-:S15]  /*37a0*/  WARPGROUP.ARRIVE ;  /* 0x00000000000079c5 */ /* 0x008fde0000000000 */
[----:B------:R-:W-:Y:S03]  /*37b0*/  HGMMA.64x192x16.F32.BF16 R140, gdesc[UR4], R140, gsb0 ;  /* 0x02e00000048c79f0 */ /* 0x000fe6000800188c */
        /* <DEDUP_REMOVED lines=88> */
[----:B------:R-:W-:Y:S01]  /*3d40*/  BPT.TRAP 0x1 ;  /* 0x000000040000795c */ /* 0x000fe20000300000 */
.L_x_28:
[----:B------:R-:W2:Y:S04]  /*3d50*/  LDL R8, [R1+0x300] ;  /* 0x0003000001087983 */ /* 0x000ea80000100800 */
[----:B-1----:R-:W4:Y:S01]  /*3d60*/  LDL R7, [R1+0x304] ;  /* 0x0003040001077983 */ /* 0x002f220000100800 */
[----:B------:R-:W-:-:S13]  /*3d70*/  ISETP.NE.AND P1, PT, R23, RZ, PT ;  /* 0x000000ff1700720c */ /* 0x000fda0003f25270 */
[----:B0-----:R-:W-:-:S05]  /*3d80*/  @P1 LEA R5, R0, UR41, 0x3 ;  /* 0x0000002900051c11 */ /* 0x001fca000f8e18ff */
[----:B------:R-:W-:-:S05]  /*3d90*/  @P1 VIADD R5, R5, 0x60 ;  /* 0x0000006005051836 */ /* 0x000fca0000000000 */
[----:B--2---:R-:W-:-:S04]  /*3da0*/  @P1 PRMT R5, R8, 0x654, R5 ;  /* 0x0000065408051816 */ /* 0x004fc80000000005 */
[----:B------:R0:W-:Y:S01]  /*3db0*/  @P1 SYNCS.ARRIVE.TRANS64.RED.A1T0 RZ, [R5+URZ], RZ ;  /* 0x000000ff05ff19a7 */ /* 0x0001e2000810043f */
[----:B----4-:R-:W-:-:S13]  /*3dc0*/  ISETP.GT.U32.AND P1, PT, R7, 0x1, PT ;  /* 0x000000010700780c */ /* 0x010fda0003f24070 */
[----:B0-----:R-:W-:Y:S05]  /*3dd0*/  @P1 BRA `(.L_x_29) ;  /* 0x0000000000041947 */ /* 0x001fea0003800000 */
[----:B------:R-:W-:Y:S01]  /*3de0*/  BPT.TRAP 0x1 ;  /* 0x000000040000795c */ /* 0x000fe20000300000 */
.L_x_29:
[----:B------:R-:W-:Y:S01]  /*3df0*/  UIADD3 UR12, UR12, 0x1, URZ ;  /* 0x000000010c0c7890 */ /* 0x000fe2000fffe03f */
[C---:B------:R-:W-:Y:S01]  /*3e00*/  ISETP.GT.AND P2, PT, R3.reuse, 0x1, PT ;  /* 0x000000010300780c */ /* 0x040fe20003f44270 */
[----:B------:R-:W-:Y:S02]  /*3e10*/  VIADD R0, R0, 0x1 ;  /* 0x0000000100007836 */ /* 0x000fe40000000000 */
[----:B------:R-:W-:Y:S01]  /*3e20*/  UISETP.NE.AND UP0, UPT, UR12, 0xc, UPT ;  /* 0x0000000c0c00788c */ /* 0x000fe2000bf05270 */
[----:B------:R-:W-:Y:S02]  /*3e30*/  VIADD R3, R3, 0xffffffff ;  /* 0xffffffff03037836 */ /* 0x000fe40000000000 */
[C---:B------:R-:W-:Y:S01]  /*3e40*/  ISETP.NE.AND P1, PT, R0.reuse, 0xc, PT ;  /* 0x0000000c0000780c */ /* 0x040fe20003f25270 */
[----:B------:R-:W-:Y:S02]  /*3e50*/  USEL UR4, URZ, 0x1, UP0 ;  /* 0x000000013f047887 */ /* 0x000fe40008000000 */
[----:B------:R-:W-:Y:S01]  /*3e60*/  USEL UR12, UR12, URZ, UP0 ;  /* 0x0000003f0c0c7287 */ /* 0x000fe20008000000 */
[----:B------:R-:W-:-:S03]  /*3e70*/  SEL R0, R0, RZ, P1 ;  /* 0x000000ff00007207 */ /* 0x000fc60000800000 */
[----:B------:R-:W-:Y:S01]  /*3e80*/  LOP3.LUT R4, R4, UR4, RZ, 0x3c, !PT ;  /* 0x0000000404047c12 */ /* 0x000fe2000f8e3cff */
[----:B------:R-:W-:Y:S07]  /*3e90*/  @P2 BRA `(.L_x_30) ;  /* 0xffffffe4006c2947 */ /* 0x000fee000383ffff */
.L_x_23:
[----:B01----:R-:W0:Y:S02]  /*3ea0*/  LDC R0, c[0x0][0x28c] ;  /* 0x0000a300ff007b82 */ /* 0x003e240000000800 */
[----:B0-----:R-:W-:-:S13]  /*3eb0*/  ISETP.GE.AND P1, PT, R0, 0x1, PT ;  /* 0x000000010000780c */ /* 0x001fda0003f26270 */
[----:B------:R-:W-:Y:S05]  /*3ec0*/  @!P1 BRA `(.L_x_31) ;  /* 0x0000000000409947 */ /* 0x000fea0003800000 */
[----:B------:R-:W-:Y:S05]  /*3ed0*/  @!P0 BRA `(.L_x_32) ;  /* 0x0000000000048947 */ /* 0x000fea0003800000 */
[----:B------:R-:W-:Y:S01]  /*3ee0*/  BPT.TRAP 0x1 ;  /* 0x000000040000795c */ /* 0x000fe20000300000 */
.L_x_32:
[----:B------:R-:W2:Y:S04]  /*3ef0*/  LDL R7, [R1+0x300] ;  /* 0x0003000001077983 */ /* 0x000ea80000100800 */
[----:B------:R-:W4:Y:S01]  /*3f00*/  LDL R3, [R1+0x304] ;  /* 0x0003040001037983 */ /* 0x000f220000100800 */
[----:B------:R-:W-:-:S13]  /*3f10*/  ISETP.NE.AND P0, PT, R23, RZ, PT ;  /* 0x000000ff1700720c */ /* 0x000fda0003f05270 */
[----:B------:R-:W-:-:S04]  /*3f20*/  @P0 VIADD R6, R6, UR39 ;  /* 0x0000002706060c36 */ /* 0x000fc80008000000 */
[----:B---3--:R-:W-:-:S05]  /*3f30*/  @P0 IMAD.WIDE.U32 R4, R6, -0x55555555, RZ ;  /* 0xaaaaaaab06040825 */ /* 0x008fca00078e00ff */
[----:B------:R-:W-:-:S05]  /*3f40*/  @P0 SHF.R.U32.HI R0, RZ, 0x3, R5 ;  /* 0x00000003ff000819 */ /* 0x000fca0000011605 */
[----:B------:R-:W-:-:S05]  /*3f50*/  @P0 IMAD R0, R0, -0xc, R6 ;  /* 0xfffffff400000824 */ /* 0x000fca00078e0206 */
[----:B------:R-:W-:-:S05]  /*3f60*/  @P0 LEA R0, R0, UR41, 0x3 ;  /* 0x0000002900000c11 */ /* 0x000fca000f8e18ff */
[----:B------:R-:W-:-:S05]  /*3f70*/  @P0 VIADD R0, R0, 0x60 ;  /* 0x0000006000000836 */ /* 0x000fca0000000000 */
[----:B--2---:R-:W-:-:S04]  /*3f80*/  @P0 PRMT R0, R7, 0x654, R0 ;  /* 0x0000065407000816 */ /* 0x004fc80000000000 */
[----:B------:R0:W-:Y:S01]  /*3f90*/  @P0 SYNCS.ARRIVE.TRANS64.RED.A1T0 RZ, [R0+URZ], RZ ;  /* 0x000000ff00ff09a7 */ /* 0x0001e2000810043f */
[----:B----4-:R-:W-:-:S13]  /*3fa0*/  ISETP.GT.U32.AND P0, PT, R3, 0x1, PT ;  /* 0x000000010300780c */ /* 0x010fda0003f04070 */
[----:B0-----:R-:W-:Y:S05]  /*3fb0*/  @P0 BRA `(.L_x_31) ;  /* 0x0000000000040947 */ /* 0x001fea0003800000 */
[----:B------:R-:W-:Y:S01]  /*3fc0*/  BPT.TRAP 0x1 ;  /* 0x000000040000795c */ /* 0x000fe20000300000 */
.L_x_31:
[----:B---3--:R-:W2:Y:S01]  /*3fd0*/  LDL R235, [R1+0x308] ;  /* 0x0003080001eb7983 */ /* 0x008ea20000100800 */
[----:B------:R-:W0:Y:S01]  /*3fe0*/  LDC R5, c[0x0][0x288] ;  /* 0x0000a200ff057b82 */ /* 0x000e220000000800 */
[----:B------:R-:W1:Y:S01]  /*3ff0*/  S2R R6, SR_TID.X ;  /* 0x0000000000067919 */ /* 0x000e620000002100 */
[----:B------:R-:W-:Y:S01]  /*4000*/  IMAD R216, R19, 0x180, RZ ;  /* 0x0000018013d87824 */ /* 0x000fe200078e02ff */
[----:B------:R-:W-:Y:S01]  /*4010*/  UIADD3 UR39, UR40, UR39, URZ ;  /* 0x0000002728277290 */ /* 0x000fe2000fffe03f */
[----:B------:R-:W-:Y:S01]  /*4020*/  ULDC UR4, c[0x0][0x284] ;  /* 0x0000a10000047ab9 */ /* 0x000fe20000000800 */
[----:B------:R-:W-:Y:S02]  /*4030*/  UISETP.GE.U32.AND UP1, UPT, UR40, 0xc, UPT ;  /* 0x0000000c2800788c */ /* 0x000fe4000bf26070 */
[----:B------:R-:W-:Y:S01]  /*4040*/  UISETP.GT.U32.AND UP0, UPT, UR39, 0xb, UPT ;  /* 0x0000000b2700788c */ /* 0x000fe2000bf04070 */
[----:B------:R-:W-:Y:S01]  /*4050*/  ULDC.64 UR8, c[0x0][0x5d0] ;  /* 0x0001740000087ab9 */ /* 0x000fe20000000a00 */
[----:B-1----:R-:W-:-:S02]  /*4060*/  SHF.R.U32.HI R3, RZ, 0x7, R6 ;  /* 0x00000007ff037819 */ /* 0x002fc40000011606 */
[----:B------:R-:W-:Y:S02]  /*4070*/  SHF.R.U32.HI R4, RZ, 0x2, R6 ;  /* 0x00000002ff047819 */ /* 0x000fe40000011606 */
[----:B------:R-:W-:Y:S02]  /*4080*/  LOP3.LUT R11, R6, 0x60, RZ, 0xc0, !PT ;  /* 0x00000060060b7812 */ /* 0x000fe400078ec0ff */
[----:B------:R-:W-:Y:S02]  /*4090*/  LOP3.LUT R3, R3, 0x1, RZ, 0xc0, !PT ;  /* 0x0000000103037812 */ /* 0x000fe400078ec0ff */
[----:B------:R-:W-:Y:S02]  /*40a0*/  LOP3.LUT R4, R4, 0x7, RZ, 0xc0, !PT ;  /* 0x0000000704047812 */ /* 0x000fe400078ec0ff */
[----:B------:R-:W-:Y:S01]  /*40b0*/  SHF.R.U32.HI R11, RZ, 0x1, R11 ;  /* 0x00000001ff0b7819 */ /* 0x000fe2000001160b */
[----:B------:R-:W-:-:S03]  /*40c0*/  IMAD.SHL.U32 R10, R3, 0x40, RZ ;  /* 0x00000040030a7824 */ /* 0x000fc600078e00ff */
[--C-:B------:R-:W-:Y:S02]  /*40d0*/  IADD3 R0, RZ, -R11, -R4.reuse ;  /* 0x8000000bff007210 */ /* 0x100fe40007ffe804 */
[----:B------:R-:W-:Y:S02]  /*40e0*/  LOP3.LUT R10, R10, 0x40, R4, 0xe2, !PT ;  /* 0x000000400a0a7812 */ /* 0x000fe400078ee204 */
[----:B------:R-:W-:Y:S01]  /*40f0*/  LOP3.LUT R4, R6, 0x3, RZ, 0xc0, !PT ;  /* 0x0000000306047812 */ /* 0x000fe200078ec0ff */
[----:B------:R-:W-:Y:S01]  /*4100*/  IMAD R0, R3, -0x40, R0 ;  /* 0xffffffc003007824 */ /* 0x000fe200078e0200 */
[----:B0-----:R-:W-:Y:S01]  /*4110*/  ISETP.GE.AND P0, PT, R216, R5, PT ;  /* 0x00000005d800720c */ /* 0x001fe20003f06270 */
[----:B------:R-:W-:Y:S02]  /*4120*/  IMAD R3, R18, 0xc0, RZ ;  /* 0x000000c012037824 */ /* 0x000fe400078e02ff */
[----:B------:R-:W-:Y:S02]  /*4130*/  IMAD R4, R4, -0x2, R5 ;  /* 0xfffffffe04047824 */ /* 0x000fe400078e0205 */
[----:B------:R-:W-:Y:S01]  /*4140*/  IMAD.SHL.U32 R217, R6, 0x2, RZ ;  /* 0x0000000206d97824 */ /* 0x000fe200078e00ff */
[C---:B------:R-:W-:Y:S01]  /*4150*/  IADD3 R0, -R3.reuse, UR4, R0 ;  /* 0x0000000403007c10 */ /* 0x040fe2000fffe100 */
[----:B------:R-:W-:Y:S01]  /*4160*/  UISETP.LT.U32.AND UP0, UPT, UR40, 0xc, UP0 ;  /* 0x0000000c2800788c */ /* 0x000fe20008701070 */
[----:B------:R-:W-:Y:S01]  /*4170*/  ISETP.GE.OR P0, PT, R3, UR4, P0 ;  /* 0x0000000403007c0c */ /* 0x000fe20008706670 */
[----:B------:R-:W-:Y:S01]  /*4180*/  IMAD.IADD R3, R4, 0x1, -R216 ;  /* 0x0000000104037824 */ /* 0x000fe200078e0ad8 */
[----:B------:R-:W-:Y:S01]  /*4190*/  LOP3.LUT R216, R216, 0x6, R217, 0xf8, !PT ;  /* 0x00000006d8d87812 */ /* 0x000fe200078ef8d9 */
[----:B------:R-:W-:-:S02]  /*41a0*/  UIMAD.WIDE.U32 UR4, UR39, -0x55555555, URZ ;  /* 0xaaaaaaab270478a5 */ /* 0x000fc4000f8e003f */
[----:B------:R-:W-:Y:S01]  /*41b0*/  USEL UR6, URZ, 0x1, !UP0 ;  /* 0x000000013f067887 */ /* 0x000fe2000c000000 */
[----:B------:R-:W-:Y:S01]  /*41c0*/  SHF.R.S32.HI R217, RZ, 0x1f, R216 ;  /* 0x0000001fffd97819 */ /* 0x000fe200000114d8 */
[----:B------:R-:W-:Y:S02]  /*41d0*/  USHF.R.U32.HI UR4, URZ, 0x3, UR5 ;  /* 0x000000033f047899 */ /* 0x000fe40008011605 */
[----:B------:R-:W-:Y:S01]  /*41e0*/  ULOP3.LUT UR38, UR38, UR6, URZ, 0x3c, !UPT ;  /* 0x0000000626267292 */ /* 0x000fe2000f8e3c3f */
[----:B------:R-:W-:Y:S01]  /*41f0*/  LOP3.LUT R10, R10, R11, RZ, 0xfc, !PT ;  /* 0x0000000b0a0a7212 */ /* 0x000fe200078efcff */
[----:B------:R-:W-:Y:S01]  /*4200*/  IMAD.MOV.U32 R11, RZ, RZ, RZ ;  /* 0x000000ffff0b7224 */ /* 0x000fe200078e00ff */
[----:B------:R-:W-:Y:S02]  /*4210*/  UIMAD UR39, UR4, -0xc, UR39 ;  /* 0xfffffff4042778a4 */ /* 0x000fe4000f8e0227 */
[----:B------:R-:W-:Y:S01]  /*4220*/  @UP1 ULOP3.LUT UR38, UR38, 0x1, UR4, 0x78, !UPT ;  /* 0x0000000126261892 */ /* 0x000fe2000f8e7804 */
[----:B------:R-:W-:-:S04]  /*4230*/  IMAD.WIDE R10, R18, 0xc0, R10 ;  /* 0x000000c0120a7825 */ /* 0x000fc800078e020a */
[----:B------:R-:W-:Y:S01]  /*4240*/  IMAD.MOV.U32 R234, RZ, RZ, -0x1 ;  /* 0xffffffffffea7424 */ /* 0x000fe200078e00ff */
[----:B--2---:R-:W-:Y:S01]  /*4250*/  SHF.R.S32.HI R4, RZ, 0x1f, R235 ;  /* 0x0000001fff047819 */ /* 0x004fe200000114eb */
[----:B------:R-:W-:-:S04]  /*4260*/  IMAD.WIDE.U32 R6, R235, UR8, R216 ;  /* 0x00000008eb067c25 */ /* 0x000fc8000f8e00d8 */
[----:B------:R-:W-:-:S04]  /*4270*/  IMAD R5, R4, UR8, RZ ;  /* 0x0000000804057c24 */ /* 0x000fc8000f8e02ff */
[----:B------:R-:W-:-:S04]  /*4280*/  IMAD R5, R235, UR9, R5 ;  /* 0x00000009eb057c24 */ /* 0x000fc8000f8e0205 */
[----:B------:R-:W-:Y:S01]  /*4290*/  IMAD.IADD R7, R7, 0x1, R5 ;  /* 0x0000000107077824 */ /* 0x000fe200078e0205 */
[----:B------:R-:W-:Y:S06]  /*42a0*/  @P0 BRA `(.L_x_33) ;  /* 0x00000194009c0947 */ /* 0x000fec0003800000 */
[----:B------:R-:W0:Y:S01]  /*42b0*/  LDC.64 R18, c[0x0][0x5c8] ;  /* 0x00017200ff127b82 */ /* 0x000e220000000a00 */
[----:B-----5:R-:W-:Y:S01]  /*42c0*/  FSETP.NEU.AND P0, PT, R16, RZ, PT ;  /* 0x000000ff1000720b */ /* 0x020fe20003f0d000 */
[----:B------:R-:W-:Y:S01]  /*42d0*/  BSSY B0, `(.L_x_33) ;  /* 0x0001964000007945 */ /* 0x000fe20003800000 */
[----:B------:R-:W-:-:S04]  /*42e0*/  ISETP.GT.AND P5, PT, R3, RZ, PT ;  /* 0x000000ff0300720c */ /* 0x000fc80003fa4270 */
[----:B------:R-:W-:Y:S01]  /*42f0*/  ISETP.GT.AND P1, PT, R0, RZ, P5 ;  /* 0x000000ff0000720c */ /* 0x000fe20002f24270 */
[-C--:B0-----:R-:W-:Y:S02]  /*4300*/  IMAD R14, R11, R18.reuse, RZ ;  /* 0x000000120b0e7224 */ /* 0x081fe400078e02ff */
[----:B------:R-:W-:-:S04]  /*4310*/  IMAD.WIDE.U32 R6, R10, R18, R6 ;  /* 0x000000120a067225 */ /* 0x000fc800078e0006 */
[----:B------:R-:W-:-:S04]  /*4320*/  IMAD R14, R10, R19, R14 ;  /* 0x000000130a0e7224 */ /* 0x000fc800078e020e */
[----:B------:R-:W-:Y:S01]  /*4330*/  IMAD.IADD R14, R7, 0x1, R14 ;  /* 0x00000001070e7824 */ /* 0x000fe200078e020e */
[----:B------:R-:W-:Y:S06]  /*4340*/  @!P0 BRA `(.L_x_34) ;  /* 0x0000011800308947 */ /* 0x000fec0003800000 */
[----:B------:R-:W0:Y:S01]  /*4350*/  LDC.64 R220, c[0x0][0x5b8] ;  /* 0x00016e00ffdc7b82 */ /* 0x000e220000000a00 */
[----:B------:R-:W2:Y:S01]  /*4360*/  LDL.LU R15, [R1+0x180] ;  /* 0x00018000010f7983 */ /* 0x000ea20000300800 */
[----:B------:R-:W-:-:S06]  /*4370*/  ULDC.64 UR4, c[0x0][0x5c0] ;  /* 0x0001700000047ab9 */ /* 0x000fcc0000000a00 */
[----:B------:R-:W1:Y:S08]  /*4380*/  LDC.64 R8, c[0x0][0x5b0] ;  /* 0x00016c00ff087b82 */ /* 0x000e700000000a00 */
[----:B------:R-:W3:Y:S01]  /*4390*/  LDC.64 R20, c[0x0][0x5a8] ;  /* 0x00016a00ff147b82 */ /* 0x000ee20000000a00 */
[-C--:B0-----:R-:W-:Y:S02]  /*43a0*/  IMAD R226, R4, R220.reuse, RZ ;  /* 0x000000dc04e27224 */ /* 0x081fe400078e02ff */
[----:B------:R-:W-:-:S04]  /*43b0*/  IMAD.WIDE.U32 R222, R235, R220, R216 ;  /* 0x000000dcebde7225 */ /* 0x000fc800078e00d8 */
[----:B------:R-:W-:Y:S02]  /*43c0*/  IMAD R226, R235, R221, R226 ;  /* 0x000000ddebe27224 */ /* 0x000fe400078e02e2 */
[-C--:B-1----:R-:W-:Y:S02]  /*43d0*/  IMAD R227, R11, R8.reuse, RZ ;  /* 0x000000080be37224 */ /* 0x082fe400078e02ff */
[----:B------:R-:W-:Y:S02]  /*43e0*/  IMAD.IADD R219, R223, 0x1, R226 ;  /* 0x00000001dfdb7824 */ /* 0x000fe400078e02e2 */
[----:B------:R-:W-:Y:S02]  /*43f0*/  IMAD.MOV.U32 R218, RZ, RZ, R222 ;  /* 0x000000ffffda7224 */ /* 0x000fe400078e00de */
[C---:B------:R-:W-:Y:S02]  /*4400*/  IMAD R227, R10.reuse, R9, R227 ;  /* 0x000000090ae37224 */ /* 0x040fe400078e02e3 */
[----:B------:R-:W-:-:S04]  /*4410*/  IMAD.WIDE.U32 R4, R10, R8, R218 ;  /* 0x000000080a047225 */ /* 0x000fc800078e00da */
[----:B------:R-:W-:Y:S01]  /*4420*/  IMAD.IADD R5, R5, 0x1, R227 ;  /* 0x0000000105057824 */ /* 0x000fe200078e02e3 */
[----:B---3--:R-:W-:-:S04]  /*4430*/  LEA R12, P0, R4, R20, 0x1 ;  /* 0x00000014040c7211 */ /* 0x008fc800078008ff */
[----:B------:R-:W-:-:S05]  /*4440*/  LEA.HI.X R13, R4, R21, R5, 0x1, P0 ;  /* 0x00000015040d7211 */ /* 0x000fca00000f0c05 */
[----:B------:R-:W3:Y:S01]  /*4450*/  @P1 LDG.E.LTC128B.U16 R221, desc[UR36][R12.64] ;  /* 0x000000240cdd1981 */ /* 0x000ee2000c1e1520 */
[----:B------:R-:W-:Y:S01]  /*4460*/  ISETP.GT.AND P3, PT, R3, 0x1, PT ;  /* 0x000000010300780c */ /* 0x000fe20003f64270 */
[----:B------:R-:W-:Y:S01]  /*4470*/  BSSY B1, `(.L_x_35) ;  /* 0x0000013000017945 */ /* 0x000fe20003800000 */
[----:B----4-:R-:W-:-:S11]  /*4480*/  LOP3.LUT R17, R17, 0xfffffffd, RZ, 0xc0, !PT ;  /* 0xfffffffd11117812 */ /* 0x010fd600078ec0ff */
[----:B------:R-:W-:Y:S01]  /*4490*/  @P3 LOP3.LUT R17, R17, 0x2, RZ, 0xfc, !PT ;  /* 0x0000000211113812 */ /* 0x000fe200078efcff */
[----:B---3--:R-:W-:-:S04]  /*44a0*/  IMAD.U32 R4, R221, 0x10000, RZ ;  /* 0x00010000dd047824 */ /* 0x008fc800078e00ff */
[----:B------:R-:W-:-:S04]  /*44b0*/  FMUL R4, R4, R16 ;  /* 0x0000001004047220 */ /* 0x000fc80000400000 */
[----:B--2---:R-:W-:Y:S01]  /*44c0*/  FFMA R7, R15, R2, R4 ;  /* 0x000000020f077223 */ /* 0x004fe20000000004 */
[----:B------:R-:W-:-:S04]  /*44d0*/  LEA R4, P0, R6, UR4, 0x1 ;  /* 0x0000000406047c11 */ /* 0x000fc8000f8008ff */
[----:B------:R-:W-:Y:S02]  /*44e0*/  LEA.HI.X R5, R6, UR5, R14, 0x1, P0 ;  /* 0x0000000506057c11 */ /* 0x000fe400080f0c0e */
[----:B------:R-:W-:-:S05]  /*44f0*/  F2FP.BF16.F32.PACK_AB R6, RZ, R7 ;  /* 0x00000007ff06723e */ /* 0x000fca00000010ff */
[----:B------:R0:W-:Y:S02]  /*4500*/  @P1 STG.E.U16 desc[UR36][R4.64], R6 ;  /* 0x0000000604001986 */ /* 0x0001e4000c101524 */
[----:B0-----:R-:W-:-:S04]  /*4510*/  IMAD.WIDE.U32 R6, R10, R8, R216 ;  /* 0x000000080a067225 */ /* 0x001fc800078e00d8 */
[----:B------:R-:W-:Y:S02]  /*4520*/  IMAD.IADD R7, R227, 0x1, R7 ;  /* 0x00000001e3077824 */ /* 0x000fe400078e0207 */
[----:B------:R-:W-:-:S04]  /*4530*/  IMAD.WIDE.U32 R6, R235, R220, R6 ;  /* 0x000000dceb067225 */ /* 0x000fc800078e0006 */
[----:B------:R-:W-:Y:S01]  /*4540*/  IMAD.IADD R7, R226, 0x1, R7 ;  /* 0x00000001e2077824 */ /* 0x000fe200078e0207 */
[----:B------:R-:W-:-:S04]  /*4550*/  LEA R14, P0, R6, R20, 0x1 ;  /* 0x00000014060e7211 */ /* 0x000fc800078008ff */
[----:B------:R-:W-:Y:S02]  /*4560*/  LEA.HI.X R15, R6, R21, R7, 0x1, P0 ;  /* 0x00000015060f7211 */ /* 0x000fe400000f0c07 */
[----:B------:R-:W-:-:S13]  /*4570*/  ISETP.GT.AND P0, PT, R0, RZ, P3 ;  /* 0x000000ff0000720c */ /* 0x000fda0001f04270 */
[----:B------:R-:W-:Y:S05]  /*4580*/  @!P0 BRA `(.L_x_36) ;  /* 0x0000000000048947 */ /* 0x000fea0003800000 */
[----:B------:R0:W5:Y:S02]  /*4590*/  LDG.E.LTC128B.U16 R221, desc[UR36][R14.64+0x2] ;  /* 0x000002240edd7981 */ /* 0x000164000c1e1520 */
.L_x_36:
[----:B------:R-:W-:Y:S05]  /*45a0*/  BSYNC B1 ;  /* 0x0000000000017941 */ /* 0x000fea0003800000 */
.L_x_35:
[----:B------:R-:W2:Y:S01]  /*45b0*/  LDL.LU R7, [R1+0x184] ;  /* 0x0001840001077983 */ /* 0x000ea20000300800 */
[----:B-----5:R-:W-:Y:S01]  /*45c0*/  IMAD.U32 R6, R221, 0x10000, RZ ;  /* 0x00010000dd067824 */ /* 0x020fe200078e00ff */
[C---:B------:R-:W-:Y:S01]  /*45d0*/  SHF.L.U64.HI R225, R8.reuse, 0x3, R9 ;  /* 0x0000000308e17819 */ /* 0x040fe20000010209 */
[----:B------:R-:W-:Y:S01]  /*45e0*/  IMAD.SHL.U32 R224, R8, 0x8, RZ ;  /* 0x0000000808e07824 */ /* 0x000fe200078e00ff */
[----:B------:R-:W3:Y:S01]  /*45f0*/  LDL.LU R228, [R1+0x188] ;  /* 0x0001880001e47983 */ /* 0x000ee20000300800 */
[----:B------:R-:W-:-:S04]  /*4600*/  FMUL R6, R6, R16 ;  /* 0x0000001006067220 */ /* 0x000fc80000400000 */
[----:B--2---:R-:W-:-:S05]  /*4610*/  FFMA R6, R7, R2, R6 ;  /* 0x0000000207067223 */ /* 0x004fca0000000006 */
[----:B------:R-:W-:-:S05]  /*4620*/  F2FP.BF16.F32.PACK_AB R6, RZ, R6 ;  /* 0x00000006ff06723e */ /* 0x000fca00000010ff */
[----:B------:R1:W-:Y:S01]  /*4630*/  @P0 STG.E.U16 desc[UR36][R4.64+0x2], R6 ;  /* 0x0000020604000986 */ /* 0x0003e2000c101524 */
[----:B------:R-:W-:Y:S01]  /*4640*/  ISETP.GT.AND P0, PT, R0, 0x8, P5 ;  /* 0x000000080000780c */ /* 0x000fe20002f04270 */
[----:B-1----:R-:W-:-:S04]  /*4650*/  IMAD.WIDE.U32 R6, R10, R8, R224 ;  /* 0x000000080a067225 */ /* 0x002fc800078e00e0 */
[----:B------:R-:W-:Y:S01]  /*4660*/  IMAD.IADD R227, R227, 0x1, R7 ;  /* 0x00000001e3e37824 */ /* 0x000fe200078e0207 */
[----:B------:R-:W-:-:S05]  /*4670*/  IADD3 R7, P1, R222, R6, RZ ;  /* 0x00000006de077210 */ /* 0x000fca0007f3e0ff */
[----:B------:R-:W-:Y:S01]  /*4680*/  IMAD.X R13, R227, 0x1, R219, P1 ;  /* 0x00000001e30d7824 */ /* 0x000fe200008e06db */
[----:B------:R-:W-:-:S04]  /*4690*/  LEA R12, P1, R7, R20, 0x1 ;  /* 0x00000014070c7211 */ /* 0x000fc800078208ff */
[----:B------:R-:W-:-:S05]  /*46a0*/  LEA.HI.X R13, R7, R21, R13, 0x1, P1 ;  /* 0x00000015070d7211 */ /* 0x000fca00008f0c0d */
[----:B------:R-:W2:Y:S01]  /*46b0*/  @P0 LDG.E.LTC128B.U16 R221, desc[UR36][R12.64] ;  /* 0x000000240cdd0981 */ /* 0x000ea2000c1e1520 */
[----:B------:R-:W-:Y:S01]  /*46c0*/  IADD3 R6, P1, R216, R6, RZ ;  /* 0x00000006d8067210 */ /* 0x000fe20007f3e0ff */
[C---:B------:R-:W-:Y:S01]  /*46d0*/  IMAD.SHL.U32 R233, R18.reuse, 0x10, RZ ;  /* 0x0000001012e97824 */ /* 0x040fe200078e00ff */
[----:B------:R-:W-:Y:S01]  /*46e0*/  SHF.L.U64.HI R232, R18, 0x4, R19 ;  /* 0x0000000412e87819 */ /* 0x000fe20000010213 */
[----:B------:R-:W-:Y:S02]  /*46f0*/  BSSY B1, `(.L_x_37) ;  /* 0x0000011000017945 */ /* 0x000fe40003800000 */
[----:B------:R-:W-:Y:S02]  /*4700*/  IMAD.X R7, R217, 0x1, R227, P1 ;  /* 0x00000001d9077824 */ /* 0x000fe400008e06e3 */
[----:B------:R-:W-:-:S04]  /*4710*/  IMAD.WIDE.U32 R6, R235, R220, R6 ;  /* 0x000000dceb067225 */ /* 0x000fc800078e0006 */
[----:B------:R-:W-:Y:S02]  /*4720*/  IMAD.IADD R7, R226, 0x1, R7 ;  /* 0x00000001e2077824 */ /* 0x000fe400078e0207 */
[----:B--2---:R-:W-:-:S04]  /*4730*/  IMAD.U32 R12, R221, 0x10000, RZ ;  /* 0x00010000dd0c7824 */ /* 0x004fc800078e00ff */
[----:B------:R-:W-:-:S04]  /*4740*/  FMUL R12, R12, R16 ;  /* 0x000000100c0c7220 */ /* 0x000fc80000400000 */
[----:B---3--:R-:W-:Y:S01]  /*4750*/  FFMA R227, R228, R2, R12 ;  /* 0x00000002e4e37223 */ /* 0x008fe2000000000c */
[----:B------:R-:W-:-:S04]  /*4760*/  LEA R12, P1, R6, R20, 0x1 ;  /* 0x00000014060c7211 */ /* 0x000fc800078208ff */
[----:B------:R-:W-:Y:S02]  /*4770*/  LEA.HI.X R13, R6, R21, R7, 0x1, P1 ;  /* 0x00000015060d7211 */ /* 0x000fe400008f0c07 */
[----:B------:R-:W-:Y:S02]  /*4780*/  F2FP.BF16.F32.PACK_AB R7, RZ, R227 ;  /* 0x000000e3ff07723e */ /* 0x000fe400000010ff */
[----:B------:R-:W-:Y:S02]  /*4790*/  IADD3 R6, P2, R233, R4, RZ ;  /* 0x00000004e9067210 */ /* 0x000fe40007f5e0ff */
[----:B------:R-:W-:Y:S02]  /*47a0*/  PRMT R227, R7, 0x7610, R227 ;  /* 0x0000761007e37816 */ /* 0x000fe400000000e3 */
[----:B------:R-:W-:Y:S01]  /*47b0*/  ISETP.GT.AND P1, PT, R0, 0x8, P3 ;  /* 0x000000080000780c */ /* 0x000fe20001f24270 */
[----:B------:R-:W-:-:S05]  /*47c0*/  IMAD.X R7, R232, 0x1, R5, P2 ;  /* 0x00000001e8077824 */ /* 0x000fca00010e0605 */
[----:B------:R1:W-:Y:S07]  /*47d0*/  @P0 STG.E.U16 desc[UR36][R6.64], R227 ;  /* 0x000000e306000986 */ /* 0x0003ee000c101524 */
[----:B------:R-:W-:Y:S05]  /*47e0*/  @!P1 BRA `(.L_x_38) ;  /* 0x0000000000049947 */ /* 0x000fea0003800000 */
[----:B------:R2:W5:Y:S02]  /*47f0*/  LDG.E.LTC128B.U16 R221, desc[UR36][R12.64+0x2] ;  /* 0x000002240cdd7981 */ /* 0x000564000c1e1520 */
.L_x_38:
[----:B------:R-:W-:Y:S05]  /*4800*/  BSYNC B1 ;  /* 0x0000000000017941 */ /* 0x000fea0003800000 */
.L_x_37:
[----:B------:R-:W3:Y:S01]  /*4810*/  LDL.LU R228, [R1+0x18c] ;  /* 0x00018c0001e47983 */ /* 0x000ee20000300800 */
[----:B-1---5:R-:W-:Y:S01]  /*4820*/  IMAD.U32 R227, R221, 0x10000, RZ ;  /* 0x00010000dde37824 */ /* 0x022fe200078e00ff */
[----:B------:R-:W-:Y:S01]  /*4830*/  ISETP.GT.AND P3, PT, R3, 0x8, PT ;  /* 0x000000080300780c */ /* 0x000fe20003f64270 */
[----:B------:R-:W-:Y:S01]  /*4840*/  BSSY B1, `(.L_x_39) ;  /* 0x000000a000017945 */ /* 0x000fe20003800000 */
[----:B------:R-:W-:Y:S01]  /*4850*/  LOP3.LUT R17, R17, 0xfffffffb, RZ, 0xc0, !PT ;  /* 0xfffffffb11117812 */ /* 0x000fe200078ec0ff */
[----:B------:R-:W-:Y:S01]  /*4860*/  FMUL R227, R227, R16 ;  /* 0x00000010e3e37220 */ /* 0x000fe20000400000 */
[----:B------:R-:W-:-:S09]  /*4870*/  ISETP.GT.AND P0, PT, R0, RZ, P3 ;  /* 0x000000ff0000720c */ /* 0x000fd20001f04270 */
[----:B------:R-:W-:Y:S01]  /*4880*/  @P3 LOP3.LUT R17, R17, 0x4, RZ, 0xfc, !PT ;  /* 0x0000000411113812 */ /* 0x000fe200078efcff */
[----:B---3--:R-:W-:-:S05]  /*4890*/  FFMA R227, R228, R2, R227 ;  /* 0x00000002e4e37223 */ /* 0x008fca00000000e3 */
[----:B------:R-:W-:-:S05]  /*48a0*/  F2FP.BF16.F32.PACK_AB R227, RZ, R227 ;  /* 0x000000e3ffe3723e */ /* 0x000fca00000010ff */
[----:B------:R1:W-:Y:S01]  /*48b0*/  @P1 STG.E.U16 desc[UR36][R6.64+0x2], R227 ;  /* 0x000002e306001986 */ /* 0x0003e2000c101524 */
[----:B------:R-:W-:Y:S05]  /*48c0*/  @!P0 BRA `(.L_x_40) ;  /* 0x0000000000048947 */ /* 0x000fea0003800000 */
[----:B------:R3:W5:Y:S02]  /*48d0*/  LDG.E.LTC128B.U16 R221, desc[UR36][R14.64+0x10] ;  /* 0x000010240edd7981 */ /* 0x000764000c1e1520 */
.L_x_40:
[----:B------:R-:W-:Y:S05]  /*48e0*/  BSYNC B1 ;  /* 0x0000000000017941 */ /* 0x000fea0003800000 */
.L_x_39:
[----:B------:R-:W4:Y:S01]  /*48f0*/  LDL.LU R228, [R1+0x190] ;  /* 0x0001900001e47983 */ /* 0x000f220000300800 */
[----:B-1---5:R-:W-:Y:S01]  /*4900*/  IMAD.U32 R227, R221, 0x10000, RZ ;  /* 0x00010000dde37824 */ /* 0x022fe200078e00ff */
[----:B------:R-:W-:Y:S01]  /*4910*/  ISETP.GT.AND P2, PT, R3, 0x9, PT ;  /* 0x000000090300780c */ /* 0x000fe20003f44270 */
[----:B------:R-:W-:Y:S01]  /*4920*/  BSSY B1, `(.L_x_41) ;  /* 0x000000a000017945 */ /* 0x000fe20003800000 */
[----:B------:R-:W-:Y:S01]  /*4930*/  LOP3.LUT R17, R17, 0xfffffff7, RZ, 0xc0, !PT ;  /* 0xfffffff711117812 */ /* 0x000fe200078ec0ff */
[----:B------:R-:W-:Y:S01]  /*4940*/  FMUL R227, R227, R16 ;  /* 0x00000010e3e37220 */ /* 0x000fe20000400000 */
[----:B------:R-:W-:-:S09]  /*4950*/  ISETP.GT.AND P1, PT, R0, RZ, P2 ;  /* 0x000000ff0000720c */ /* 0x000fd20001724270 */
[----:B------:R-:W-:Y:S01]  /*4960*/  @P2 LOP3.LUT R17, R17, 0x8, RZ, 0xfc, !PT ;  /* 0x0000000811112812 */ /* 0x000fe200078efcff */
[----:B----4-:R-:W-:-:S05]  /*4970*/  FFMA R227, R228, R2, R227 ;  /* 0x00000002e4e37223 */ /* 0x010fca00000000e3 */
[----:B------:R-:W-:-:S05]  /*4980*/  F2FP.BF16.F32.PACK_AB R227, RZ, R227 ;  /* 0x000000e3ffe3723e */ /* 0x000fca00000010ff */
[----:B------:R1:W-:Y:S01]  /*4990*/  @P0 STG.E.U16 desc[UR36][R4.64+0x10], R227 ;  /* 0x000010e304000986 */ /* 0x0003e2000c101524 */
[----:B------:R-:W-:Y:S05]  /*49a0*/  @!P1 BRA `(.L_x_42) ;  /* 0x0000000000049947 */ /* 0x000fea0003800000 */
[----:B------:R4:W5:Y:S02]  /*49b0*/  LDG.E.LTC128B.U16 R221, desc[UR36][R14.64+0x12] ;  /* 0x000012240edd7981 */ /* 0x000964000c1e1520 */
.L_x_42:
[----:B------:R-:W-:Y:S05]  /*49c0*/  BSYNC B1 ;  /* 0x0000000000017941 */ /* 0x000fea0003800000 */
.L_x_41:
[----:B------:R-:W2:Y:S01]  /*49d0*/  LDL.LU R228, [R1+0x194] ;  /* 0x0001940001e47983 */ /* 0x000ea20000300800 */
[----:B-1---5:R-:W-:Y:S01]  /*49e0*/  IMAD.U32 R227, R221, 0x10000, RZ ;  /* 0x00010000dde37824 */ /* 0x022fe200078e00ff */
[----:B------:R-:W-:Y:S01]  /*49f0*/  ISETP.GT.AND P0, PT, R0, 0x8, P3 ;  /* 0x000000080000780c */ /* 0x000fe20001f04270 */
[----:B------:R-:W-:Y:S02]  /*4a00*/  BSSY B1, `(.L_x_43) ;  /* 0x0000007000017945 */ /* 0x000fe40003800000 */
[----:B------:R-:W-:-:S04]  /*4a10*/  FMUL R227, R227, R16 ;  /* 0x00000010e3e37220 */ /* 0x000fc80000400000 */
[----:B--2---:R-:W-:-:S05]  /*4a20*/  FFMA R227, R228, R2, R227 ;  /* 0x00000002e4e37223 */ /* 0x004fca00000000e3 */
[----:B------:R-:W-:-:S05]  /*4a30*/  F2FP.BF16.F32.PACK_AB R227, RZ, R227 ;  /* 0x000000e3ffe3723e */ /* 0x000fca00000010ff */
[----:B------:R1:W-:Y:S01]  /*4a40*/  @P1 STG.E.U16 desc[UR36][R4.64+0x12], R227 ;  /* 0x000012e304001986 */ /* 0x0003e2000c101524 */
[----:B------:R-:W-:Y:S05]  /*4a50*/  @!P0 BRA `(.L_x_44) ;  /* 0x0000000000048947 */ /* 0x000fea0003800000 */
[----:B------:R2:W5:Y:S02]  /*4a60*/  LDG.E.LTC128B.U16 R221, desc[UR36][R12.64+0x10] ;  /* 0x000010240cdd7981 */ /* 0x000564000c1e1520 */
.L_x_44:
[----:B------:R-:W-:Y:S05]  /*4a70*/  BSYNC B1 ;  /* 0x0000000000017941 */ /* 0x000fea0003800000 */
.L_x_43:
[----:B------:R-:W3:Y:S01]  /*4a80*/  LDL.LU R228, [R1+0x198] ;  /* 0x0001980001e47983 */ /* 0x000ee20000300800 */
[----:B-1---5:R-:W-:Y:S01]  /*4a90*/  IMAD.U32 R227, R221, 0x10000, RZ ;  /* 0x00010000dde37824 */ /* 0x022fe200078e00ff */
[----:B------:R-:W-:Y:S01]  /*4aa0*/  ISETP.GT.AND P1, PT, R0, 0x8, P2 ;  /* 0x000000080000780c */ /* 0x000fe20001724270 */
[----:B------:R-:W-:Y:S02]  /*4ab0*/  BSSY B1, `(.L_x_45) ;  /* 0x0000007000017945 */ /* 0x000fe40003800000 */
[----:B------:R-:W-:-:S04]  /*4ac0*/  FMUL R227, R227, R16 ;  /* 0x00000010e3e37220 */ /* 0x000fc80000400000 */
[----:B---3--:R-:W-:-:S05]  /*4ad0*/  FFMA R227, R228, R2, R227 ;  /* 0x00000002e4e37223 */ /* 0x008fca00000000e3 */
[----:B------:R-:W-:-:S05]  /*4ae0*/  F2FP.BF16.F32.PACK_AB R227, RZ, R227 ;  /* 0x000000e3ffe3723e */ /* 0x000fca00000010ff */
[----:B------:R1:W-:Y:S01]  /*4af0*/  @P0 STG.E.U16 desc[UR36][R6.64+0x10], R227 ;  /* 0x000010e306000986 */ /* 0x0003e2000c101524 */
[----:B------:R-:W-:Y:S05]  /*4b00*/  @!P1 BRA `(.L_x_46) ;  /* 0x0000000000049947 */ /* 0x000fea0003800000 */
[----:B------:R3:W5:Y:S02]  /*4b10*/  LDG.E.LTC128B.U16 R221, desc[UR36][R12.64+0x12] ;  /* 0x000012240cdd7981 */ /* 0x000764000c1e1520 */
.L_x_46:
[----:B------:R-:W-:Y:S05]  /*4b20*/  BSYNC B1 ;  /* 0x0000000000017941 */ /* 0x000fea0003800000 */
.L_x_45:
[----:B------:R-:W2:Y:S01]  /*4b30*/  LDL.LU R228, [R1+0x19c] ;  /* 0x00019c0001e47983 */ /* 0x000ea20000300800 */
[----:B-1---5:R-:W-:Y:S01]  /*4b40*/  IMAD.U32 R227, R221, 0x10000, RZ ;  /* 0x00010000dde37824 */ /* 0x022fe200078e00ff */
[----:B------:R-:W-:Y:S01]  /*4b50*/  ISETP.GT.AND P2, PT, R3, 0x10, PT ;  /* 0x000000100300780c */ /* 0x000fe20003f44270 */
[----:B------:R-:W-:Y:S01]  /*4b60*/  BSSY B1, `(.L_x_47) ;  /* 0x000000a000017945 */ /* 0x000fe20003800000 */
[----:B------:R-:W-:Y:S01]  /*4b70*/  LOP3.LUT R17, R17, 0xffffffef, RZ, 0xc0, !PT ;  /* 0xffffffef11117812 */ /* 0x000fe200078ec0ff */
[----:B------:R-:W-:Y:S01]  /*4b80*/  FMUL R227, R227, R16 ;  /* 0x00000010e3e37220 */ /* 0x000fe20000400000 */
[----:B------:R-:W-:-:S09]  /*4b90*/  ISETP.GT.AND P0, PT, R0, RZ, P2 ;  /* 0x000000ff0000720c */ /* 0x000fd20001704270 */
[----:B------:R-:W-:Y:S01]  /*4ba0*/  @P2 LOP3.LUT R17, R17, 0x10, RZ, 0xfc, !PT ;  /* 0x0000001011112812 */ /* 0x000fe200078efcff */
[----:B--2---:R-:W-:-:S05]  /*4bb0*/  FFMA R227, R228, R2, R227 ;  /* 0x00000002e4e37223 */ /* 0x004fca00000000e3 */
[----:B------:R-:W-:-:S05]  /*4bc0*/  F2FP.BF16.F32.PACK_AB R227, RZ, R227 ;  /* 0x000000e3ffe3723e */ /* 0x000fca00000010ff */
[----:B------:R1:W-:Y:S01]  /*4bd0*/  @P1 STG.E.U16 desc[UR36][R6.64+0x12], R227 ;  /* 0x000012e306001986 */ /* 0x0003e2000c101524 */
[----:B------:R-:W-:Y:S05]  /*4be0*/  @!P0 BRA `(.L_x_48) ;  /* 0x0000000000048947 */ /* 0x000fea0003800000 */
[----:B------:R2:W5:Y:S02]  /*4bf0*/  LDG.E.LTC128B.U16 R221, desc[UR36][R14.64+0x20] ;  /* 0x000020240edd7981 */ /* 0x000564000c1e1520 */
.L_x_48:
[----:B------:R-:W-:Y:S05]  /*4c00*/  BSYNC B1 ;  /* 0x0000000000017941 */ /* 0x000fea0003800000 */
.L_x_47:
[----:B------:R-:W3:Y:S01]  /*4c10*/  LDL.LU R228, [R1+0x1a0] ;  /* 0x0001a00001e47983 */ /* 0x000ee20000300800 */
[----:B-1---5:R-:W-:Y:S01]  /*4c20*/  IMAD.U32 R227, R221, 0x10000, RZ ;  /* 0x00010000dde37824 */ /* 0x022fe200078e00ff */
[----:B------:R-:W-:Y:S01]  /*4c30*/  ISETP.GT.AND P1, PT, R3, 0x11, PT ;  /* 0x000000110300780c */ /* 0x000fe20003f24270 */
[----:B------:R-:W-:Y:S01]  /*4c40*/  BSSY B1, `(.L_x_49) ;  /* 0x000000a000017945 */ /* 0x000fe20003800000 */
[----:B------:R-:W-:Y:S01]  /*4c50*/  LOP3.LUT R22, R22, 0xfffffbff, RZ, 0xc0, !PT ;  /* 0xfffffbff16167812 */ /* 0x000fe200078ec0ff */
[----:B------:R-:W-:-:S10]  /*4c60*/  FMUL R227, R227, R16 ;  /* 0x00000010e3e37220 */ /* 0x000fd40000400000 */
[----:B------:R-:W-:Y:S01]  /*4c70*/  @P1 LOP3.LUT R22, R22, 0x400, RZ, 0xfc, !PT ;  /* 0x0000040016161812 */ /* 0x000fe200078efcff */
[----:B---3--:R-:W-:-:S05]  /*4c80*/  FFMA R227, R228, R2, R227 ;  /* 0x00000002e4e37223 */ /* 0x008fca00000000e3 */
[----:B------:R-:W-:-:S05]  /*4c90*/  F2FP.BF16.F32.PACK_AB R227, RZ, R227 ;  /* 0x000000e3ffe3723e */ /* 0x000fca00000010ff */
[----:B------:R1:W-:Y:S01]  /*4ca0*/  @P0 STG.E.U16 desc[UR36][R4.64+0x20], R227 ;  /* 0x000020e304000986 */ /* 0x0003e2000c101524 */
[----:B------:R-:W-:-:S13]  /*4cb0*/  ISETP.GT.AND P0, PT, R0, RZ, P1 ;  /* 0x000000ff0000720c */ /* 0x000fda0000f04270 */
[----:B-1----:R-:W-:Y:S05]  /*4cc0*/  @!P0 BRA `(.L_x_50) ;  /* 0x0000000000048947 */ /* 0x002fea0003800000 */
[----:B------:R1:W5:Y:S02]  /*4cd0*/  LDG.E.LTC128B.U16 R221, desc[UR36][R14.64+0x22] ;  /* 0x000022240edd7981 */ /* 0x000364000c1e1520 */
.L_x_50:
[----:B------:R-:W-:Y:S05]  /*4ce0*/  BSYNC B1 ;  /* 0x0000000000017941 */ /* 0x000fea0003800000 */
.L_x_49:
[----:B------:R-:W3:Y:S01]  /*4cf0*/  LDL.LU R228, [R1+0x1a4] ;  /* 0x0001a40001e47983 */ /* 0x000ee20000300800 */
[----:B-----5:R-:W-:Y:S01]  /*4d00*/  IMAD.U32 R227, R221, 0x10000, RZ ;  /* 0x00010000dde37824 */ /* 0x020fe200078e00ff */
[----:B------:R-:W-:Y:S03]  /*4d10*/  BSSY B1, `(.L_x_51) ;  /* 0x0000008000017945 */ /* 0x000fe60003800000 */
[----:B------:R-:W-:-:S04]  /*4d20*/  FMUL R227, R227, R16 ;  /* 0x00000010e3e37220 */ /* 0x000fc80000400000 */
[----:B---3--:R-:W-:-:S05]  /*4d30*/  FFMA R227, R228, R2, R227 ;  /* 0x00000002e4e37223 */ /* 0x008fca00000000e3 */
[----:B------:R-:W-:-:S05]  /*4d40*/  F2FP.BF16.F32.PACK_AB R227, RZ, R227 ;  /* 0x000000e3ffe3723e */ /* 0x000fca00000010ff */
[----:B------:R3:W-:Y:S01]  /*4d50*/  @P0 STG.E.U16 desc[UR36][R4.64+0x22], R227 ;  /* 0x000022e304000986 */ /* 0x0007e2000c101524 */
[----:B------:R-:W-:-:S13]  /*4d60*/  ISETP.GT.AND P0, PT, R0, 0x8, P2 ;  /* 0x000000080000780c */ /* 0x000fda0001704270 */
[----:B---3--:R-:W-:Y:S05]  /*4d70*/  @!P0 BRA `(.L_x_52) ;  /* 0x0000000000048947 */ /* 0x008fea0003800000 */
[----:B------:R3:W5:Y:S02]  /*4d80*/  LDG.E.LTC128B.U16 R221, desc[UR36][R12.64+0x20] ;  /* 0x000020240cdd7981 */ /* 0x000764000c1e1520 */
.L_x_52:
[----:B------:R-:W-:Y:S05]  /*4d90*/  BSYNC B1 ;  /* 0x0000000000017941 */ /* 0x000fea0003800000 */
.L_x_51:
[----:B------:R-:W2:Y:S01]  /*4da0*/  LDL.LU R228, [R1+0x1a8] ;  /* 0x0001a80001e47983 */ /* 0x000ea20000300800 */
[----:B-----5:R-:W-:Y:S01]  /*4db0*/  IMAD.U32 R227, R221, 0x10000, RZ ;  /* 0x00010000dde37824 */ /* 0x020fe200078e00ff */
[----:B------:R-:W-:Y:S03]  /*4dc0*/  BSSY B1, `(.L_x_53) ;  /* 0x0000008000017945 */ /* 0x000fe60003800000 */
[----:B------:R-:W-:-:S04]  /*4dd0*/  FMUL R227, R227, R16 ;  /* 0x00000010e3e37220 */ /* 0x000fc80000400000 */
[----:B--2---:R-:W-:-:S05]  /*4de0*/  FFMA R227, R228, R2, R227 ;  /* 0x00000002e4e37223 */ /* 0x004fca00000000e3 */
[----:B------:R-:W-:-:S05]  /*4df0*/  F2FP.BF16.F32.PACK_AB R227, RZ, R227 ;  /* 0x000000e3ffe3723e */ /* 0x000fca00000010ff */
[----:B------:R2:W-:Y:S01]  /*4e00*/  @P0 STG.E.U16 desc[UR36][R6.64+0x20], R227 ;  /* 0x000020e306000986 */ /* 0x0005e2000c101524 */
[----:B------:R-:W-:-:S13]  /*4e10*/  ISETP.GT.AND P0, PT, R0, 0x8, P1 ;  /* 0x000000080000780c */ /* 0x000fda0000f04270 */
[----:B--2---:R-:W-:Y:S05]  /*4e20*/  @!P0 BRA `(.L_x_54) ;  /* 0x0000000000048947 */ /* 0x004fea0003800000 */
[----:B------:R2:W5:Y:S02]  /*4e30*/  LDG.E.LTC128B.U16 R221, desc[UR36][R12.64+0x22] ;  /* 0x000022240cdd7981 */ /* 0x000564000c1e1520 */
.L_x_54:
[----:B------:R-:W-:Y:S05]  /*4e40*/  BSYNC B1 ;  /* 0x0000000000017941 */ /* 0x000fea0003800000 */
.L_x_53:
[----:B------:R-:W3:Y:S01]  /*4e50*/  LDL.LU R228, [R1+0x1ac] ;  /* 0x0001ac0001e47983 */ /* 0x000ee20000300800 */
[----:B-----5:R-:W-:Y:S01]  /*4e60*/  IMAD.U32 R227, R221, 0x10000, RZ ;  /* 0x00010000dde37824 */ /* 0x020fe200078e00ff */
        /* <DEDUP_REMOVED lines=9> */
[----:B---3--:R-:W-:Y:S05]  /*4f00*/  @!P0 BRA `(.L_x_56) ;  /* 0x0000000000048947 */ /* 0x008fea0003800000 */
[----:B------:R3:W5:Y:S02]  /*4f10*/  LDG.E.LTC128B.U16 R221, desc[UR36][R14.64+0x30] ;  /* 0x000030240edd7981 */ /* 0x000764000c1e1520 */
.L_x_56:
[----:B------:R-:W-:Y:S05]  /*4f20*/  BSYNC B1 ;  /* 0x0000000000017941 */ /* 0x000fea0003800000 */
.L_x_55:
[----:B------:R-:W2:Y:S01]  /*4f30*/  LDL.LU R228, [R1+0x1b0] ;  /* 0x0001b00001e47983 */ /* 0x000ea20000300800 */
[----:B-----5:R-:W-:Y:S01]  /*4f40*/  IMAD.U32 R227, R221, 0x10000, RZ ;  /* 0x00010000dde37824 */ /* 0x020fe200078e00ff */
[----:B------:R-:W-:Y:S01]  /*4f50*/  ISETP.GT.AND P1, PT, R3, 0x19, PT ;  /* 0x000000190300780c */ /* 0x000fe20003f24270 */
[----:B------:R-:W-:Y:S01]  /*4f60*/  BSSY B1, `(.L_x_57) ;  /* 0x000000a000017945 */ /* 0x000fe20003800000 */
[----:B------:R-:W-:Y:S01]  /*4f70*/  LOP3.LUT R22, R22, 0xfffffeff, RZ, 0xc0, !PT ;  /* 0xfffffeff16167812 */ /* 0x000fe200078ec0ff */
[----:B------:R-:W-:-:S10]  /*4f80*/  FMUL R227, R227, R16 ;  /* 0x00000010e3e37220 */ /* 0x000fd40000400000 */
[----:B------:R-:W-:Y:S01]  /*4f90*/  @P1 LOP3.LUT R22, R22, 0x100, RZ, 0xfc, !PT ;  /* 0x0000010016161812 */ /* 0x000fe200078efcff */
[----:B--2---:R-:W-:-:S05]  /*4fa0*/  FFMA R227, R228, R2, R227 ;  /* 0x00000002e4e37223 */ /* 0x004fca00000000e3 */
[----:B------:R-:W-:-:S05]  /*4fb0*/  F2FP.BF16.F32.PACK_AB R227, RZ, R227 ;  /* 0x000000e3ffe3723e */ /* 0x000fca00000010ff */
[----:B------:R2:W-:Y:S01]  /*4fc0*/  @P0 STG.E.U16 desc[UR36][R4.64+0x30], R227 ;  /* 0x000030e304000986 */ /* 0x0005e2000c101524 */
[----:B------:R-:W-:-:S13]  /*4fd0*/  ISETP.GT.AND P0, PT, R0, RZ, P1 ;  /* 0x000000ff0000720c */ /* 0x000fda0000f04270 */
[----:B--2---:R-:W-:Y:S05]  /*4fe0*/  @!P0 BRA `(.L_x_58) ;  /* 0x0000000000048947 */ /* 0x004fea0003800000 */
[----:B------:R2:W5:Y:S02]  /*4ff0*/  LDG.E.LTC128B.U16 R221, desc[UR36][R14.64+0x32] ;  /* 0x000032240edd7981 */ /* 0x000564000c1e1520 */
.L_x_58:
[----:B------:R-:W-:Y:S05]  /*5000*/  BSYNC B1 ;  /* 0x0000000000017941 */ /* 0x000fea0003800000 */
.L_x_57:
        /* <DEDUP_REMOVED lines=10> */
.L_x_60:
[----:B------:R-:W-:Y:S05]  /*50b0*/  BSYNC B1 ;  /* 0x0000000000017941 */ /* 0x000fea0003800000 */
.L_x_59:
        /* <DEDUP_REMOVED lines=10> */
.L_x_62:
[----:B------:R-:W-:Y:S05]  /*5160*/  BSYNC B1 ;  /* 0x0000000000017941 */ /* 0x000fea0003800000 */
.L_x_61:
        /* <DEDUP_REMOVED lines=10> */
[----:B------:R-:W-:Y:S02]  /*5210*/  ISETP.GT.AND P0, PT, R0, RZ, P2 ;  /* 0x000000ff0000720c */ /* 0x000fe40001704270 */
[----:B---3--:R-:W-:-:S11]  /*5220*/  PRMT R227, R221, 0x7610, R227 ;  /* 0x00007610dde37816 */ /* 0x008fd600000000e3 */
[----:B------:R-:W-:Y:S05]  /*5230*/  @!P0 BRA `(.L_x_64) ;  /* 0x0000000000048947 */ /* 0x000fea0003800000 */
[----:B------:R3:W5:Y:S02]  /*5240*/  LDG.E.LTC128B.U16 R227, desc[UR36][R14.64+0x40] ;  /* 0x000040240ee37981 */ /* 0x000764000c1e1520 */
.L_x_64:
[----:B------:R-:W-:Y:S05]  /*5250*/  BSYNC B1 ;  /* 0x0000000000017941 */ /* 0x000fea0003800000 */
.L_x_63:
        /* <DEDUP_REMOVED lines=9> */
[----:B------:R2:W-:Y:S02]  /*52f0*/  @P0 STG.E.U16 desc[UR36][R4.64+0x40], R221 ;  /* 0x000040dd04000986 */ /* 0x0005e4000c101524 */
[----:B--2---:R-:W-:-:S05]  /*5300*/  IADD3 R221, P0, R10, 0x80, RZ ;  /* 0x000000800add7810 */ /* 0x004fca0007f1e0ff */
[----:B------:R-:W-:Y:S02]  /*5310*/  IMAD.X R10, RZ, RZ, R11, P0 ;  /* 0x000000ffff0a7224 */ /* 0x000fe400000e060b */
[----:B------:R-:W-:-:S04]  /*5320*/  IMAD.WIDE.U32 R228, R221, R8, R224 ;  /* 0x00000008dde47225 */ /* 0x000fc800078e00e0 */
[----:B------:R-:W-:-:S04]  /*5330*/  IMAD R10, R10, R8, RZ ;  /* 0x000000080a0a7224 */ /* 0x000fc800078e02ff */
[C---:B------:R-:W-:Y:S02]  /*5340*/  IMAD R223, R221.reuse, R9, R10 ;  /* 0x00000009dddf7224 */ /* 0x040fe400078e020a */
[----:B------:R-:W-:-:S04]  /*5350*/  IMAD.WIDE.U32 R10, R221, R8, R218 ;  /* 0x00000008dd0a7225 */ /* 0x000fc800078e00da */
[----:B------:R-:W-:Y:S01]  /*5360*/  IMAD.IADD R9, R11, 0x1, R223 ;  /* 0x000000010b097824 */ /* 0x000fe200078e02df */
[----:B------:R-:W-:Y:S01]  /*5370*/  LEA R230, P0, R10, R20, 0x1 ;  /* 0x000000140ae67211 */ /* 0x000fe200078008ff */
[----:B------:R-:W-:-:S03]  /*5380*/  IMAD.IADD R218, R223, 0x1, R229 ;  /* 0x00000001dfda7824 */ /* 0x000fc600078e02e5 */
[----:B------:R-:W-:Y:S01]  /*5390*/  LEA.HI.X R231, R10, R21, R9, 0x1, P0 ;  /* 0x000000150ae77211 */ /* 0x000fe200000f0c09 */
[----:B------:R-:W-:Y:S01]  /*53a0*/  IMAD.WIDE.U32 R8, R221, R8, R216 ;  /* 0x00000008dd087225 */ /* 0x000fe200078e00d8 */
[----:B------:R-:W-:-:S03]  /*53b0*/  IADD3 R224, P0, R216, R228, RZ ;  /* 0x000000e4d8e07210 */ /* 0x000fc60007f1e0ff */
[----:B------:R-:W-:Y:S02]  /*53c0*/  IMAD.IADD R9, R223, 0x1, R9 ;  /* 0x00000001df097824 */ /* 0x000fe400078e0209 */
[----:B------:R-:W-:Y:S02]  /*53d0*/  IMAD.X R225, R217, 0x1, R218, P0 ;  /* 0x00000001d9e17824 */ /* 0x000fe400000e06da */
[----:B------:R-:W-:-:S04]  /*53e0*/  IMAD.WIDE.U32 R8, R235, R220, R8 ;  /* 0x000000dceb087225 */ /* 0x000fc800078e0008 */
[----:B------:R-:W-:Y:S01]  /*53f0*/  IMAD.IADD R9, R226, 0x1, R9 ;  /* 0x00000001e2097824 */ /* 0x000fe200078e0209 */
[----:B------:R-:W-:Y:S01]  /*5400*/  LEA R10, P0, R8, R20, 0x1 ;  /* 0x00000014080a7211 */ /* 0x000fe200078008ff */
[----:B------:R-:W-:-:S03]  /*5410*/  IMAD.WIDE.U32 R220, R235, R220, R224 ;  /* 0x000000dcebdc7225 */ /* 0x000fc600078e00e0 */
[----:B------:R-:W-:Y:S01]  /*5420*/  LEA.HI.X R11, R8, R21, R9, 0x1, P0 ;  /* 0x00000015080b7211 */ /* 0x000fe200000f0c09 */
[----:B------:R-:W-:Y:S01]  /*5430*/  IMAD.IADD R226, R226, 0x1, R221 ;  /* 0x00000001e2e27824 */ /* 0x000fe200078e02dd */
[----:B------:R-:W-:-:S04]  /*5440*/  LEA R8, P0, R220, R20, 0x1 ;  /* 0x00000014dc087211 */ /* 0x000fc800078008ff */
[----:B------:R-:W-:Y:S02]  /*5450*/  LEA.HI.X R9, R220, R21, R226, 0x1, P0 ;  /* 0x00000015dc097211 */ /* 0x000fe400000f0ce2 */
[----:B------:R-:W-:-:S05]  /*5460*/  IADD3 R222, P0, R222, R228, RZ ;  /* 0x000000e4dede7210 */ /* 0x000fca0007f1e0ff */
[----:B------:R-:W-:Y:S01]  /*5470*/  IMAD.X R218, R218, 0x1, R219, P0 ;  /* 0x00000001dada7824 */ /* 0x000fe200000e06db */
[C---:B------:R-:W-:Y:S02]  /*5480*/  LEA R220, P0, R222.reuse, R20, 0x1 ;  /* 0x00000014dedc7211 */ /* 0x040fe400078008ff */
[----:B------:R-:W-:Y:S02]  /*5490*/  PRMT R20, R227, 0x7610, R20 ;  /* 0x00007610e3147816 */ /* 0x000fe40000000014 */
[----:B------:R-:W-:Y:S02]  /*54a0*/  LEA.HI.X R221, R222, R21, R218, 0x1, P0 ;  /* 0x00000015dedd7211 */ /* 0x000fe400000f0cda */
[----:B------:R-:W-:-:S13]  /*54b0*/  ISETP.GT.AND P0, PT, R0, RZ, P1 ;  /* 0x000000ff0000720c */ /* 0x000fda0000f04270 */
[----:B------:R-:W-:Y:S05]  /*54c0*/  @!P0 BRA `(.L_x_66) ;  /* 0x0000000000048947 */ /* 0x000fea0003800000 */
[----:B------:R2:W5:Y:S02]  /*54d0*/  LDG.E.LTC128B.U16 R20, desc[UR36][R14.64+0x42] ;  /* 0x000042240e147981 */ /* 0x000564000c1e1520 */
.L_x_66:
[----:B------:R-:W-:Y:S05]  /*54e0*/  BSYNC B1 ;  /* 0x0000000000017941 */ /* 0x000fea0003800000 */
.L_x_65:
        /* <DEDUP_REMOVED lines=10> */
.L_x_68:
[----:B------:R-:W-:Y:S05]  /*5590*/  BSYNC B1 ;  /* 0x0000000000017941 */ /* 0x000fea0003800000 */
.L_x_67:
        /* <DEDUP_REMOVED lines=10> */
.L_x_70:
[----:B------:R-:W-:Y:S05]  /*5640*/  BSYNC B1 ;  /* 0x0000000000017941 */ /* 0x000fea0003800000 */
.L_x_69:
        /* <DEDUP_REMOVED lines=13> */
.L_x_72:
[----:B------:R-:W-:Y:S05]  /*5720*/  BSYNC B1 ;  /* 0x0000000000017941 */ /* 0x000fea0003800000 */
.L_x_71:
        /* <DEDUP_REMOVED lines=13> */
.L_x_74:
[----:B------:R-:W-:Y:S05]  /*5800*/  BSYNC B1 ;  /* 0x0000000000017941 */ /* 0x000fea0003800000 */
.L_x_73:
        /* <DEDUP_REMOVED lines=10> */
.L_x_76:
[----:B------:R-:W-:Y:S05]  /*58b0*/  BSYNC B1 ;  /* 0x0000000000017941 */ /* 0x000fea0003800000 */
.L_x_75:
        /* <DEDUP_REMOVED lines=10> */
.L_x_78:
[----:B------:R-:W-:Y:S05]  /*5960*/  BSYNC B1 ;  /* 0x0000000000017941 */ /* 0x000fea0003800000 */
.L_x_77:
        /* <DEDUP_REMOVED lines=13> */
.L_x_80:
[----:B------:R-:W-:Y:S05]  /*5a40*/  BSYNC B1 ;  /* 0x0000000000017941 */ /* 0x000fea0003800000 */
.L_x_79:
        /* <DEDUP_REMOVED lines=13> */
.L_x_82:
[----:B------:R-:W-:Y:S05]  /*5b20*/  BSYNC B1 ;  /* 0x0000000000017941 */ /* 0x000fea0003800000 */
.L_x_81:
        /* <DEDUP_REMOVED lines=10> */
.L_x_84:
[----:B------:R-:W-:Y:S05]  /*5bd0*/  BSYNC B1 ;  /* 0x0000000000017941 */ /* 0x000fea0003800000 */
.L_x_83:
        /* <DEDUP_REMOVED lines=10> */
.L_x_86:
[----:B------:R-:W-:Y:S05]  /*5c80*/  BSYNC B1 ;  /* 0x0000000000017941 */ /* 0x000fea0003800000 */
.L_x_85:
        /* <DEDUP_REMOVED lines=13> */
.L_x_88:
[----:B------:R-:W-:Y:S05]  /*5d60*/  BSYNC B1 ;  /* 0x0000000000017941 */ /* 0x000fea0003800000 */
.L_x_87:
        /* <DEDUP_REMOVED lines=13> */
.L_x_90:
[----:B------:R-:W-:Y:S05]  /*5e40*/  BSYNC B1 ;  /* 0x0000000000017941 */ /* 0x000fea0003800000 */
.L_x_89:
        /* <DEDUP_REMOVED lines=10> */
.L_x_92:
[----:B------:R-:W-:Y:S05]  /*5ef0*/  BSYNC B1 ;  /* 0x0000000000017941 */ /* 0x000fea0003800000 */
.L_x_91:
        /* <DEDUP_REMOVED lines=10> */
.L_x_94:
[----:B------:R-:W-:Y:S05]  /*5fa0*/  BSYNC B1 ;  /* 0x0000000000017941 */ /* 0x000fea0003800000 */
.L_x_93:
        /* <DEDUP_REMOVED lines=13> */
.L_x_96:
[----:B------:R-:W-:Y:S05]  /*6080*/  BSYNC B1 ;  /* 0x0000000000017941 */ /* 0x000fea0003800000 */
.L_x_95:
        /* <DEDUP_REMOVED lines=13> */
.L_x_98:
[----:B------:R-:W-:Y:S05]  /*6160*/  BSYNC B1 ;  /* 0x0000000000017941 */ /* 0x000fea0003800000 */
.L_x_97:
        /* <DEDUP_REMOVED lines=10> */
.L_x_100:
[----:B------:R-:W-:Y:S05]  /*6210*/  BSYNC B1 ;  /* 0x0000000000017941 */ /* 0x000fea0003800000 */
.L_x_99:
        /* <DEDUP_REMOVED lines=10> */
.L_x_102:
[----:B------:R-:W-:Y:S05]  /*62c0*/  BSYNC B1 ;  /* 0x0000000000017941 */ /* 0x000fea0003800000 */
.L_x_101:
        /* <DEDUP_REMOVED lines=13> */
.L_x_104:
[----:B------:R-:W-:Y:S05]  /*63a0*/  BSYNC B1 ;  /* 0x0000000000017941 */ /* 0x000fea0003800000 */
.L_x_103:
        /* <DEDUP_REMOVED lines=13> */
.L_x_106:
[----:B------:R-:W-:Y:S05]  /*6480*/  BSYNC B1 ;  /* 0x0000000000017941 */ /* 0x000fea0003800000 */
.L_x_105:
        /* <DEDUP_REMOVED lines=10> */
.L_x_108:
[----:B------:R-:W-:Y:S05]  /*6530*/  BSYNC B1 ;  /* 0x0000000000017941 */ /* 0x000fea0003800000 */
.L_x_107:
        /* <DEDUP_REMOVED lines=10> */
.L_x_110:
[----:B------:R-:W-:Y:S05]  /*65e0*/  BSYNC B1 ;  /* 0x0000000000017941 */ /* 0x000fea0003800000 */
.L_x_109:
        /* <DEDUP_REMOVED lines=13> */
.L_x_112:
[----:B------:R-:W-:Y:S05]  /*66c0*/  BSYNC B1 ;  /* 0x0000000000017941 */ /* 0x000fea0003800000 */
.L_x_111:
        /* <DEDUP_REMOVED lines=13> */
.L_x_114:
[----:B------:R-:W-:Y:S05]  /*67a0*/  BSYNC B1 ;  /* 0x0000000000017941 */ /* 0x000fea0003800000 */
.L_x_113:
        /* <DEDUP_REMOVED lines=10> */
.L_x_116:
[----:B------:R-:W-:Y:S05]  /*6850*/  BSYNC B1 ;  /* 0x0000000000017941 */ /* 0x000fea0003800000 */
.L_x_115:
        /* <DEDUP_REMOVED lines=10> */
.L_x_118:
[----:B------:R-:W-:Y:S05]  /*6900*/  BSYNC B1 ;  /* 0x0000000000017941 */ /* 0x000fea0003800000 */
.L_x_117:
        /* <DEDUP_REMOVED lines=13> */
.L_x_120:
[----:B------:R-:W-:Y:S05]  /*69e0*/  BSYNC B1 ;  /* 0x0000000000017941 */ /* 0x000fea0003800000 */
.L_x_119:
        /* <DEDUP_REMOVED lines=13> */
.L_x_122:
[----:B------:R-:W-:Y:S05]  /*6ac0*/  BSYNC B1 ;  /* 0x0000000000017941 */ /* 0x000fea0003800000 */
.L_x_121:
        /* <DEDUP_REMOVED lines=10> */
.L_x_124:
[----:B------:R-:W-:Y:S05]  /*6b70*/  BSYNC B1 ;  /* 0x0000000000017941 */ /* 0x000fea0003800000 */
.L_x_123:
        /* <DEDUP_REMOVED lines=10> */
.L_x_126:
[----:B------:R-:W-:Y:S05]  /*6c20*/  BSYNC B1 ;  /* 0x0000000000017941 */ /* 0x000fea0003800000 */
.L_x_125:
        /* <DEDUP_REMOVED lines=13> */
.L_x_128:
[----:B------:R-:W-:Y:S05]  /*6d00*/  BSYNC B1 ;  /* 0x0000000000017941 */ /* 0x000fea0003800000 */
.L_x_127:
        /* <DEDUP_REMOVED lines=13> */
.L_x_130:
[----:B------:R-:W-:Y:S05]  /*6de0*/  BSYNC B1 ;  /* 0x0000000000017941 */ /* 0x000fea0003800000 */
.L_x_129:
        /* <DEDUP_REMOVED lines=10> */
.L_x_132:
[----:B------:R-:W-:Y:S05]  /*6e90*/  BSYNC B1 ;  /* 0x0000000000017941 */ /* 0x000fea0003800000 */
.L_x_131:
        /* <DEDUP_REMOVED lines=10> */
.L_x_134:
[----:B------:R-:W-:Y:S05]  /*6f40*/  BSYNC B1 ;  /* 0x0000000000017941 */ /* 0x000fea0003800000 */
.L_x_133:
        /* <DEDUP_REMOVED lines=13> */
.L_x_136:
[----:B------:R-:W-:Y:S05]  /*7020*/  BSYNC B1 ;  /* 0x0000000000017941 */ /* 0x000fea0003800000 */
.L_x_135:
        /* <DEDUP_REMOVED lines=13> */
.L_x_138:
[----:B------:R-:W-:Y:S05]  /*7100*/  BSYNC B1 ;  /* 0x0000000000017941 */ /* 0x000fea0003800000 */
.L_x_137:
        /* <DEDUP_REMOVED lines=10> */
.L_x_140:
[----:B------:R-:W-:Y:S05]  /*71b0*/  BSYNC B1 ;  /* 0x0000000000017941 */ /* 0x000fea0003800000 */
.L_x_139:
        /* <DEDUP_REMOVED lines=10> */
.L_x_142:
[----:B------:R-:W-:Y:S05]  /*7260*/  BSYNC B1 ;  /* 0x0000000000017941 */ /* 0x000fea0003800000 */
.L_x_141:
        /* <DEDUP_REMOVED lines=13> */
.L_x_144:
[----:B------:R-:W-:Y:S05]  /*7340*/  BSYNC B1 ;  /* 0x0000000000017941 */ /* 0x000fea0003800000 */
.L_x_143:
        /* <DEDUP_REMOVED lines=13> */
.L_x_146:
[----:B------:R-:W-:Y:S05]  /*7420*/  BSYNC B1 ;  /* 0x0000000000017941 */ /* 0x000fea0003800000 */
.L_x_145:
        /* <DEDUP_REMOVED lines=10> */
.L_x_148:
[----:B------:R-:W-:Y:S05]  /*74d0*/  BSYNC B1 ;  /* 0x0000000000017941 */ /* 0x000fea0003800000 */
.L_x_147:
        /* <DEDUP_REMOVED lines=10> */
.L_x_150:
[----:B------:R-:W-:Y:S05]  /*7580*/  BSYNC B1 ;  /* 0x0000000000017941 */ /* 0x000fea0003800000 */
.L_x_149:
        /* <DEDUP_REMOVED lines=13> */
.L_x_152:
[----:B------:R-:W-:Y:S05]  /*7660*/  BSYNC B1 ;  /* 0x0000000000017941 */ /* 0x000fea0003800000 */
.L_x_151:
        /* <DEDUP_REMOVED lines=13> */
.L_x_154:
[----:B------:R-:W-:Y:S05]  /*7740*/  BSYNC B1 ;  /* 0x0000000000017941 */ /* 0x000fea0003800000 */
.L_x_153:
        /* <DEDUP_REMOVED lines=10> */
.L_x_156:
[----:B------:R-:W-:Y:S05]  /*77f0*/  BSYNC B1 ;  /* 0x0000000000017941 */ /* 0x000fea0003800000 */
.L_x_155:
        /* <DEDUP_REMOVED lines=10> */
.L_x_158:
[----:B------:R-:W-:Y:S05]  /*78a0*/  BSYNC B1 ;  /* 0x0000000000017941 */ /* 0x000fea0003800000 */
.L_x_157:
        /* <DEDUP_REMOVED lines=13> */
.L_x_160:
[----:B------:R-:W-:Y:S05]  /*7980*/  BSYNC B1 ;  /* 0x0000000000017941 */ /* 0x000fea0003800000 */
.L_x_159:
        /* <DEDUP_REMOVED lines=13> */
.L_x_162:
[----:B------:R-:W-:Y:S05]  /*7a60*/  BSYNC B1 ;  /* 0x0000000000017941 */ /* 0x000fea0003800000 */
.L_x_161:
        /* <DEDUP_REMOVED lines=10> */
.L_x_164:
[----:B------:R-:W-:Y:S05]  /*7b10*/  BSYNC B1 ;  /* 0x0000000000017941 */ /* 0x000fea0003800000 */
.L_x_163:
        /* <DEDUP_REMOVED lines=10> */
.L_x_166:
[----:B------:R-:W-:Y:S05]  /*7bc0*/  BSYNC B1 ;  /* 0x0000000000017941 */ /* 0x000fea0003800000 */
.L_x_165:
        /* <DEDUP_REMOVED lines=13> */
.L_x_168:
[----:B------:R-:W-:Y:S05]  /*7ca0*/  BSYNC B1 ;  /* 0x0000000000017941 */ /* 0x000fea0003800000 */
.L_x_167:
        /* <DEDUP_REMOVED lines=13> */
.L_x_170:
[----:B------:R-:W-:Y:S05]  /*7d80*/  BSYNC B1 ;  /* 0x0000000000017941 */ /* 0x000fea0003800000 */
.L_x_169:
        /* <DEDUP_REMOVED lines=10> */
.L_x_172:
[----:B------:R-:W-:Y:S05]  /*7e30*/  BSYNC B1 ;  /* 0x0000000000017941 */ /* 0x000fea0003800000 */
.L_x_171:
        /* <DEDUP_REMOVED lines=10> */
.L_x_174:
[----:B------:R-:W-:Y:S05]  /*7ee0*/  BSYNC B1 ;  /* 0x0000000000017941 */ /* 0x000fea0003800000 */
.L_x_173:
        /* <DEDUP_REMOVED lines=13> */
.L_x_176:
[----:B------:R-:W-:Y:S05]  /*7fc0*/  BSYNC B1 ;  /* 0x0000000000017941 */ /* 0x000fea0003800000 */
.L_x_175:
        /* <DEDUP_REMOVED lines=13> */
.L_x_178:
[----:B------:R-:W-:Y:S05]  /*80a0*/  BSYNC B1 ;  /* 0x0000000000017941 */ /* 0x000fea0003800000 */
.L_x_177:
        /* <DEDUP_REMOVED lines=10> */
.L_x_180:
[----:B------:R-:W-:Y:S05]  /*8150*/  BSYNC B1 ;  /* 0x0000000000017941 */ /* 0x000fea0003800000 */
.L_x_179:
        /* <DEDUP_REMOVED lines=10> */
.L_x_182:
[----:B------:R-:W-:Y:S05]  /*8200*/  BSYNC B1 ;  /* 0x0000000000017941 */ /* 0x000fea0003800000 */
.L_x_181:
        /* <DEDUP_REMOVED lines=13> */
.L_x_184:
[----:B------:R-:W-:Y:S05]  /*82e0*/  BSYNC B1 ;  /* 0x0000000000017941 */ /* 0x000fea0003800000 */
.L_x_183:
        /* <DEDUP_REMOVED lines=13> */
.L_x_186:
[----:B------:R-:W-:Y:S05]  /*83c0*/  BSYNC B1 ;  /* 0x0000000000017941 */ /* 0x000fea0003800000 */
.L_x_185:
        /* <DEDUP_REMOVED lines=10> */
.L_x_188:
[----:B------:R-:W-:Y:S05]  /*8470*/  BSYNC B1 ;  /* 0x0000000000017941 */ /* 0x000fea0003800000 */
.L_x_187:
        /* <DEDUP_REMOVED lines=10> */
.L_x_190:
[----:B------:R-:W-:Y:S05]  /*8520*/  BSYNC B1 ;  /* 0x0000000000017941 */ /* 0x000fea0003800000 */
.L_x_189:
        /* <DEDUP_REMOVED lines=13> */
.L_x_192:
[----:B------:R-:W-:Y:S05]  /*8600*/  BSYNC B1 ;  /* 0x0000000000017941 */ /* 0x000fea0003800000 */
.L_x_191:
        /* <DEDUP_REMOVED lines=13> */
.L_x_194:
[----:B------:R-:W-:Y:S05]  /*86e0*/  BSYNC B1 ;  /* 0x0000000000017941 */ /* 0x000fea0003800000 */
.L_x_193:
        /* <DEDUP_REMOVED lines=10> */
.L_x_196:
[----:B------:R-:W-:Y:S05]  /*8790*/  BSYNC B1 ;  /* 0x0000000000017941 */ /* 0x000fea0003800000 */
.L_x_195:
        /* <DEDUP_REMOVED lines=10> */
.L_x_198:
[----:B------:R-:W-:Y:S05]  /*8840*/  BSYNC B1 ;  /* 0x0000000000017941 */ /* 0x000fea0003800000 */
.L_x_197:
        /* <DEDUP_REMOVED lines=13> */
.L_x_200:
[----:B------:R-:W-:Y:S05]  /*8920*/  BSYNC B1 ;  /* 0x0000000000017941 */ /* 0x000fea0003800000 */
.L_x_199:
        /* <DEDUP_REMOVED lines=13> */
.L_x_202:
[----:B------:R-:W-:Y:S05]  /*8a00*/  BSYNC B1 ;  /* 0x0000000000017941 */ /* 0x000fea0003800000 */
.L_x_201:
        /* <DEDUP_REMOVED lines=10> */
.L_x_204:
[----:B------:R-:W-:Y:S05]  /*8ab0*/  BSYNC B1 ;  /* 0x0000000000017941 */ /* 0x000fea0003800000 */
.L_x_203:
        /* <DEDUP_REMOVED lines=10> */
.L_x_206:
[----:B------:R-:W-:Y:S05]  /*8b60*/  BSYNC B1 ;  /* 0x0000000000017941 */ /* 0x000fea0003800000 */
.L_x_205:
[----:B------:R-:W3:Y:S01]  /*8b70*/  LDL.LU R216, [R1+0x2dc] ;  /* 0x0002dc0001d87983 */ /* 0x000ee20000300800 */
[----:B-----5:R-:W-:Y:S01]  /*8b80*/  IMAD.U32 R21, R20, 0x10000, RZ ;  /* 0x0001000014157824 */ /* 0x020fe200078e00ff */
[----:B------:R-:W-:Y:S01]  /*8b90*/  ISETP.GT.AND P3, PT, R3, 0xb0, PT ;  /* 0x000000b00300780c */ /* 0x000fe20003f64270 */
[----:B------:R-:W-:Y:S02]  /*8ba0*/  BSSY B1, `(.L_x_207) ;  /* 0x0000008000017945 */ /* 0x000fe40003800000 */
[----:B------:R-:W-:-:S04]  /*8bb0*/  FMUL R21, R21, R16 ;  /* 0x0000001015157220 */ /* 0x000fc80000400000 */
[----:B---3--:R-:W-:-:S05]  /*8bc0*/  FFMA R21, R216, R2, R21 ;  /* 0x00000002d8157223 */ /* 0x008fca0000000015 */
[----:B------:R-:W-:-:S05]  /*8bd0*/  F2FP.BF16.F32.PACK_AB R21, RZ, R21 ;  /* 0x00000015ff15723e */ /* 0x000fca00000010ff */
[----:B------:R3:W-:Y:S01]  /*8be0*/  @P0 STG.E.U16 desc[UR36][R6.64+0x152], R21 ;  /* 0x0001521506000986 */ /* 0x0007e2000c101524 */
[----:B------:R-:W-:-:S13]  /*8bf0*/  ISETP.GT.AND P0, PT, R0, RZ, P3 ;  /* 0x000000ff0000720c */ /* 0x000fda0001f04270 */
[----:B---3--:R-:W-:Y:S05]  /*8c00*/  @!P0 BRA `(.L_x_208) ;  /* 0x0000000000048947 */ /* 0x008fea0003800000 */
[----:B------:R3:W5:Y:S02]  /*8c10*/  LDG.E.LTC128B.U16 R20, desc[UR36][R14.64+0x160] ;  /* 0x000160240e147981 */ /* 0x000764000c1e1520 */
.L_x_208:
[----:B------:R-:W-:Y:S05]  /*8c20*/  BSYNC B1 ;  /* 0x0000000000017941 */ /* 0x000fea0003800000 */
.L_x_207:
[----:B------:R-:W2:Y:S01]  /*8c30*/  LDL.LU R216, [R1+0x2e0] ;  /* 0x0002e00001d87983 */ /* 0x000ea20000300800 */
[----:B-----5:R-:W-:Y:S01]  /*8c40*/  IMAD.U32 R21, R20, 0x10000, RZ ;  /* 0x0001000014157824 */ /* 0x020fe200078e00ff */
[----:B------:R-:W-:Y:S01]  /*8c50*/  ISETP.GT.AND P2, PT, R3, 0xb1, PT ;  /* 0x000000b10300780c */ /* 0x000fe20003f44270 */
[----:B------:R-:W-:Y:S02]  /*8c60*/  BSSY B1, `(.L_x_209) ;  /* 0x0000008000017945 */ /* 0x000fe40003800000 */
[----:B------:R-:W-:-:S04]  /*8c70*/  FMUL R21, R21, R16 ;  /* 0x0000001015157220 */ /* 0x000fc80000400000 */
[----:B--2---:R-:W-:-:S05]  /*8c80*/  FFMA R21, R216, R2, R21 ;  /* 0x00000002d8157223 */ /* 0x004fca0000000015 */
[----:B------:R-:W-:-:S05]  /*8c90*/  F2FP.BF16.F32.PACK_AB R21, RZ, R21 ;  /* 0x00000015ff15723e */ /* 0x000fca00000010ff */
[----:B------:R2:W-:Y:S01]  /*8ca0*/  @P0 STG.E.U16 desc[UR36][R4.64+0x160], R21 ;  /* 0x0001601504000986 */ /* 0x0005e2000c101524 */
[----:B------:R-:W-:-:S13]  /*8cb0*/  ISETP.GT.AND P0, PT, R0, RZ, P2 ;  /* 0x000000ff0000720c */ /* 0x000fda0001704270 */
[----:B--2---:R-:W-:Y:S05]  /*8cc0*/  @!P0 BRA `(.L_x_210) ;  /* 0x0000000000048947 */ /* 0x004fea0003800000 */
[----:B------:R2:W5:Y:S02]  /*8cd0*/  LDG.E.LTC128B.U16 R20, desc[UR36][R14.64+0x162] ;  /* 0x000162240e147981 */ /* 0x000564000c1e1520 */
.L_x_210:
[----:B------:R-:W-:Y:S05]  /*8ce0*/  BSYNC B1 ;  /* 0x0000000000017941 */ /* 0x000fea0003800000 */
.L_x_209:
        /* <DEDUP_REMOVED lines=10> */
.L_x_212:
[----:B------:R-:W-:Y:S05]  /*8d90*/  BSYNC B1 ;  /* 0x0000000000017941 */ /* 0x000fea0003800000 */
.L_x_211:
        /* <DEDUP_REMOVED lines=10> */
.L_x_214:
[----:B------:R-:W-:Y:S05]  /*8e40*/  BSYNC B1 ;  /* 0x0000000000017941 */ /* 0x000fea0003800000 */
.L_x_213:
        /* <DEDUP_REMOVED lines=11> */
.L_x_216:
[----:B------:R-:W-:Y:S05]  /*8f00*/  BSYNC B1 ;  /* 0x0000000000017941 */ /* 0x000fea0003800000 */
.L_x_215:
[----:B------:R-:W2:Y:S01]  /*8f10*/  LDL.LU R216, [R1+0x2f0] ;  /* 0x0002f00001d87983 */ /* 0x000ea20000300800 */
[----:B-----5:R-:W-:Y:S01]  /*8f20*/  IMAD.U32 R21, R20, 0x10000, RZ ;  /* 0x0001000014157824 */ /* 0x020fe200078e00ff */
[----:B------:R-:W-:Y:S03]  /*8f30*/  BSSY B1, `(.L_x_217) ;  /* 0x0000009000017945 */ /* 0x000fe60003800000 */
[----:B------:R-:W-:-:S04]  /*8f40*/  FMUL R21, R21, R16 ;  /* 0x0000001015157220 */ /* 0x000fc80000400000 */
[----:B--2---:R-:W-:-:S05]  /*8f50*/  FFMA R21, R216, R2, R21 ;  /* 0x00000002d8157223 */ /* 0x004fca0000000015 */
[----:B------:R-:W-:-:S05]  /*8f60*/  F2FP.BF16.F32.PACK_AB R21, RZ, R21 ;  /* 0x00000015ff15723e */ /* 0x000fca00000010ff */
[----:B------:R2:W-:Y:S01]  /*8f70*/  @P0 STG.E.U16 desc[UR36][R4.64+0x170], R21 ;  /* 0x0001701504000986 */ /* 0x0005e2000c101524 */
[----:B------:R-:W-:-:S04]  /*8f80*/  ISETP.GT.AND P0, PT, R3, 0xb9, PT ;  /* 0x000000b90300780c */ /* 0x000fc80003f04270 */
[----:B------:R-:W-:-:S13]  /*8f90*/  ISETP.GT.AND P4, PT, R0, RZ, P0 ;  /* 0x000000ff0000720c */ /* 0x000fda0000784270 */
[----:B--2---:R-:W-:Y:S05]  /*8fa0*/  @!P4 BRA `(.L_x_218) ;  /* 0x000000000004c947 */ /* 0x004fea0003800000 */
[----:B------:R2:W5:Y:S02]  /*8fb0*/  LDG.E.LTC128B.U16 R20, desc[UR36][R14.64+0x172] ;  /* 0x000172240e147981 */ /* 0x000564000c1e1520 */
.L_x_218:
[----:B------:R-:W-:Y:S05]  /*8fc0*/  BSYNC B1 ;  /* 0x0000000000017941 */ /* 0x000fea0003800000 */
.L_x_217:
        /* <DEDUP_REMOVED lines=10> */
.L_x_220:
[----:B------:R-:W-:Y:S05]  /*9070*/  BSYNC B1 ;  /* 0x0000000000017941 */ /* 0x000fea0003800000 */
.L_x_219:
        /* <DEDUP_REMOVED lines=10> */
.L_x_222:
[----:B------:R-:W-:Y:S05]  /*9120*/  BSYNC B1 ;  /* 0x0000000000017941 */ /* 0x000fea0003800000 */
.L_x_221:
[----:B------:R-:W3:Y:S01]  /*9130*/  LDL.LU R218, [R1+0x2fc] ;  /* 0x0002fc0001da7983 */ /* 0x000ee20000300800 */
[----:B-----5:R-:W-:Y:S01]  /*9140*/  IMAD.U32 R21, R20, 0x10000, RZ ;  /* 0x0001000014157824 */ /* 0x020fe200078e00ff */
[----:B------:R-:W-:Y:S02]  /*9150*/  SHF.L.U64.HI R19, R18, 0x8, R19 ;  /* 0x0000000812137819 */ /* 0x000fe40000010213 */
[----:B------:R-:W-:Y:S01]  /*9160*/  PRMT R216, R20, 0x7610, R216 ;  /* 0x0000761014d87816 */ /* 0x000fe200000000d8 */
[----:B------:R-:W-:Y:S01]  /*9170*/  FMUL R21, R21, R16 ;  /* 0x0000001015157220 */ /* 0x000fe20000400000 */
[----:B------:R-:W4:Y:S03]  /*9180*/  LDL.LU R217, [R1] ;  /* 0x0000000001d97983 */ /* 0x000f260000300800 */
[----:B---3--:R-:W-:-:S05]  /*9190*/  FFMA R21, R218, R2, R21 ;  /* 0x00000002da157223 */ /* 0x008fca0000000015 */
[----:B------:R-:W-:-:S05]  /*91a0*/  F2FP.BF16.F32.PACK_AB R21, RZ, R21 ;  /* 0x00000015ff15723e */ /* 0x000fca00000010ff */
[----:B------:R3:W-:Y:S01]  /*91b0*/  @P4 STG.E.U16 desc[UR36][R6.64+0x172], R21 ;  /* 0x0001721506004986 */ /* 0x0007e2000c101524 */
[----:B------:R-:W-:-:S05]  /*91c0*/  LEA R18, P4, R18, R4, 0x8 ;  /* 0x0000000412127211 */ /* 0x000fca00078840ff */
[----:B------:R-:W-:Y:S01]  /*91d0*/  IMAD.X R19, R19, 0x1, R5, P4 ;  /* 0x0000000113137824 */ /* 0x000fe200020e0605 */
[----:B------:R-:W-:-:S13]  /*91e0*/  ISETP.GT.AND P4, PT, R0, 0x80, P5 ;  /* 0x000000800000780c */ /* 0x000fda0002f84270 */
[----:B------:R-:W2:Y:S01]  /*91f0*/  @P4 LDG.E.LTC128B.U16 R216, desc[UR36][R230.64] ;  /* 0x00000024e6d84981 */ /* 0x000ea2000c1e1520 */
[----:B------:R-:W-:Y:S01]  /*9200*/  BSSY B1, `(.L_x_223) ;  /* 0x000000a000017945 */ /* 0x000fe20003800000 */
[----:B--2---:R-:W-:-:S04]  /*9210*/  IMAD.U32 R20, R216, 0x10000, RZ ;  /* 0x00010000d8147824 */ /* 0x004fc800078e00ff */
[----:B------:R-:W-:-:S04]  /*9220*/  FMUL R20, R20, R16 ;  /* 0x0000001014147220 */ /* 0x000fc80000400000 */
[----:B----4-:R-:W-:-:S05]  /*9230*/  FFMA R20, R217, R2, R20 ;  /* 0x00000002d9147223 */ /* 0x010fca0000000014 */
[----:B------:R-:W-:-:S05]  /*9240*/  F2FP.BF16.F32.PACK_AB R20, RZ, R20 ;  /* 0x00000014ff14723e */ /* 0x000fca00000010ff */
[----:B------:R3:W-:Y:S01]  /*9250*/  @P4 STG.E.U16 desc[UR36][R18.64], R20 ;  /* 0x0000001412004986 */ /* 0x0007e2000c101524 */
[----:B------:R-:W-:-:S04]  /*9260*/  LOP3.LUT P4, RZ, R17, 0x2, RZ, 0xc0, !PT ;  /* 0x0000000211ff7812 */ /* 0x000fc8000788c0ff */
[----:B------:R-:W-:-:S13]  /*9270*/  ISETP.GT.AND P4, PT, R0, 0x80, P4 ;  /* 0x000000800000780c */ /* 0x000fda0002784270 */
[----:B---3--:R-:W-:Y:S05]  /*9280*/  @!P4 BRA `(.L_x_224) ;  /* 0x000000000004c947 */ /* 0x008fea0003800000 */
[----:B------:R2:W5:Y:S02]  /*9290*/  LDG.E.LTC128B.U16 R216, desc[UR36][R10.64+0x2] ;  /* 0x000002240ad87981 */ /* 0x000564000c1e1520 */
.L_x_224:
[----:B------:R-:W-:Y:S05]  /*92a0*/  BSYNC B1 ;  /* 0x0000000000017941 */ /* 0x000fea0003800000 */
.L_x_223:
[----:B------:R-:W3:Y:S01]  /*92b0*/  LDL.LU R21, [R1+0x4] ;  /* 0x0000040001157983 */ /* 0x000ee20000300800 */
[----:B-----5:R-:W-:Y:S01]  /*92c0*/  IMAD.U32 R20, R216, 0x10000, RZ ;  /* 0x00010000d8147824 */ /* 0x020fe200078e00ff */
[----:B------:R-:W-:Y:S01]  /*92d0*/  ISETP.GT.AND P5, PT, R0, 0x88, P5 ;  /* 0x000000880000780c */ /* 0x000fe20002fa4270 */
[----:B------:R-:W-:Y:S02]  /*92e0*/  BSSY B1, `(.L_x_225) ;  /* 0x0000009000017945 */ /* 0x000fe40003800000 */
[----:B------:R-:W-:-:S04]  /*92f0*/  FMUL R20, R20, R16 ;  /* 0x0000001014147220 */ /* 0x000fc80000400000 */
[----:B---3--:R-:W-:-:S05]  /*9300*/  FFMA R20, R21, R2, R20 ;  /* 0x0000000215147223 */ /* 0x008fca0000000014 */
[----:B------:R-:W-:-:S05]  /*9310*/  F2FP.BF16.F32.PACK_AB R20, RZ, R20 ;  /* 0x00000014ff14723e */ /* 0x000fca00000010ff */
[----:B------:R3:W-:Y:S02]  /*9320*/  @P4 STG.E.U16 desc[UR36][R18.64+0x2], R20 ;  /* 0x0000021412004986 */ /* 0x0007e4000c101524 */
[----:B---3--:R-:W-:-:S05]  /*9330*/  IADD3 R20, P4, R18, R233, RZ ;  /* 0x000000e912147210 */ /* 0x008fca0007f9e0ff */
[----:B------:R-:W-:Y:S01]  /*9340*/  IMAD.X R21, R19, 0x1, R232, P4 ;  /* 0x0000000113157824 */ /* 0x000fe200020e06e8 */
[----:B------:R-:W-:Y:S07]  /*9350*/  @!P5 BRA `(.L_x_226) ;  /* 0x000000000004d947 */ /* 0x000fee0003800000 */
[----:B------:R3:W5:Y:S02]  /*9360*/  LDG.E.LTC128B.U16 R216, desc[UR36][R220.64] ;  /* 0x00000024dcd87981 */ /* 0x000764000c1e1520 */
.L_x_226:
[----:B------:R-:W-:Y:S05]  /*9370*/  BSYNC B1 ;  /* 0x0000000000017941 */ /* 0x000fea0003800000 */
.L_x_225:
[----:B------:R-:W4:Y:S01]  /*9380*/  LDL.LU R218, [R1+0x8] ;  /* 0x0000080001da7983 */ /* 0x000f220000300800 */
[----:B-----5:R-:W-:Y:S01]  /*9390*/  IMAD.U32 R217, R216, 0x10000, RZ ;  /* 0x00010000d8d97824 */ /* 0x020fe200078e00ff */
[----:B------:R-:W-:Y:S01]  /*93a0*/  LOP3.LUT P4, RZ, R17, 0x2, RZ, 0xc0, !PT ;  /* 0x0000000211ff7812 */ /* 0x000fe2000788c0ff */
[----:B------:R-:W-:Y:S02]  /*93b0*/  BSSY B1, `(.L_x_227) ;  /* 0x0000008000017945 */ /* 0x000fe40003800000 */
[----:B------:R-:W-:Y:S01]  /*93c0*/  FMUL R217, R217, R16 ;  /* 0x00000010d9d97220 */ /* 0x000fe20000400000 */
[----:B------:R-:W-:-:S03]  /*93d0*/  ISETP.GT.AND P4, PT, R0, 0x88, P4 ;  /* 0x000000880000780c */ /* 0x000fc60002784270 */
[----:B----4-:R-:W-:-:S05]  /*93e0*/  FFMA R217, R218, R2, R217 ;  /* 0x00000002dad97223 */ /* 0x010fca00000000d9 */
[----:B------:R-:W-:-:S05]  /*93f0*/  F2FP.BF16.F32.PACK_AB R217, RZ, R217 ;  /* 0x000000d9ffd9723e */ /* 0x000fca00000010ff */
[----:B------:R4:W-:Y:S01]  /*9400*/  @P5 STG.E.U16 desc[UR36][R20.64], R217 ;  /* 0x000000d914005986 */ /* 0x0009e2000c101524 */
[----:B------:R-:W-:Y:S05]  /*9410*/  @!P4 BRA `(.L_x_228) ;  /* 0x000000000004c947 */ /* 0x000fea0003800000 */
[----:B------:R0:W5:Y:S02]  /*9420*/  LDG.E.LTC128B.U16 R216, desc[UR36][R8.64+0x2] ;  /* 0x0000022408d87981 */ /* 0x000164000c1e1520 */
.L_x_228:
[----:B------:R-:W-:Y:S05]  /*9430*/  BSYNC B1 ;  /* 0x0000000000017941 */ /* 0x000fea0003800000 */
.L_x_227:
[----:B------:R-:W2:Y:S01]  /*9440*/  LDL.LU R218, [R1+0xc] ;  /* 0x00000c0001da7983 */ /* 0x000ea20000300800 */
[----:B----45:R-:W-:Y:S01]  /*9450*/  IMAD.U32 R217, R216, 0x10000, RZ ;  /* 0x00010000d8d97824 */ /* 0x030fe200078e00ff */
[----:B------:R-:W-:Y:S01]  /*9460*/  LOP3.LUT P5, RZ, R17, 0x4, RZ, 0xc0, !PT ;  /* 0x0000000411ff7812 */ /* 0x000fe200078ac0ff */
[----:B------:R-:W-:Y:S02]  /*9470*/  BSSY B1, `(.L_x_229) ;  /* 0x0000008000017945 */ /* 0x000fe40003800000 */
[----:B------:R-:W-:-:S04]  /*9480*/  FMUL R217, R217, R16 ;  /* 0x00000010d9d97220 */ /* 0x000fc80000400000 */
[----:B--2---:R-:W-:-:S05]  /*9490*/  FFMA R217, R218, R2, R217 ;  /* 0x00000002dad97223 */ /* 0x004fca00000000d9 */
[----:B------:R-:W-:-:S05]  /*94a0*/  F2FP.BF16.F32.PACK_AB R217, RZ, R217 ;  /* 0x000000d9ffd9723e */ /* 0x000fca00000010ff */
[----:B------:R2:W-:Y:S01]  /*94b0*/  @P4 STG.E.U16 desc[UR36][R20.64+0x2], R217 ;  /* 0x000002d914004986 */ /* 0x0005e2000c101524 */
[----:B------:R-:W-:-:S13]  /*94c0*/  ISETP.GT.AND P4, PT, R0, 0x80, P5 ;  /* 0x000000800000780c */ /* 0x000fda0002f84270 */
[----:B--2---:R-:W-:Y:S05]  /*94d0*/  @!P4 BRA `(.L_x_230) ;  /* 0x000000000004c947 */ /* 0x004fea0003800000 */
[----:B------:R2:W5:Y:S02]  /*94e0*/  LDG.E.LTC128B.U16 R216, desc[UR36][R10.64+0x10] ;  /* 0x000010240ad87981 */ /* 0x000564000c1e1520 */
.L_x_230:
[----:B------:R-:W-:Y:S05]  /*94f0*/  BSYNC B1 ;  /* 0x0000000000017941 */ /* 0x000fea0003800000 */
.L_x_229:
[----:B------:R-:W4:Y:S01]  /*9500*/  LDL.LU R218, [R1+0x10] ;  /* 0x0000100001da7983 */ /* 0x000f220000300800 */
[----:B-----5:R-:W-:Y:S01]  /*9510*/  IMAD.U32 R217, R216, 0x10000, RZ ;  /* 0x00010000d8d97824 */ /* 0x020fe200078e00ff */
[----:B------:R-:W-:Y:S01]  /*9520*/  LOP3.LUT P5, RZ, R17, 0x8, RZ, 0xc0, !PT ;  /* 0x0000000811ff7812 */ /* 0x000fe200078ac0ff */
[----:B------:R-:W-:Y:S02]  /*9530*/  BSSY B1, `(.L_x_231) ;  /* 0x0000008000017945 */ /* 0x000fe40003800000 */
[----:B------:R-:W-:-:S04]  /*9540*/  FMUL R217, R217, R16 ;  /* 0x00000010d9d97220 */ /* 0x000fc80000400000 */
[----:B----4-:R-:W-:-:S05]  /*9550*/  FFMA R217, R218, R2, R217 ;  /* 0x00000002dad97223 */ /* 0x010fca00000000d9 */
[----:B------:R-:W-:-:S05]  /*9560*/  F2FP.BF16.F32.PACK_AB R217, RZ, R217 ;  /* 0x000000d9ffd9723e */ /* 0x000fca00000010ff */
[----:B------:R4:W-:Y:S01]  /*9570*/  @P4 STG.E.U16 desc[UR36][R18.64+0x10], R217 ;  /* 0x000010d912004986 */ /* 0x0009e2000c101524 */
[----:B------:R-:W-:-:S13]  /*9580*/  ISETP.GT.AND P4, PT, R0, 0x80, P5 ;  /* 0x000000800000780c */ /* 0x000fda0002f84270 */
[----:B----4-:R-:W-:Y:S05]  /*9590*/  @!P4 BRA `(.L_x_232) ;  /* 0x000000000004c947 */ /* 0x010fea0003800000 */
[----:B------:R4:W5:Y:S02]  /*95a0*/  LDG.E.LTC128B.U16 R216, desc[UR36][R10.64+0x12] ;  /* 0x000012240ad87981 */ /* 0x000964000c1e1520 */
.L_x_232:
[----:B------:R-:W-:Y:S05]  /*95b0*/  BSYNC B1 ;  /* 0x0000000000017941 */ /* 0x000fea0003800000 */
.L_x_231:
[----:B------:R-:W2:Y:S01]  /*95c0*/  LDL.LU R218, [R1+0x14] ;  /* 0x0000140001da7983 */ /* 0x000ea20000300800 */
[----:B-----5:R-:W-:Y:S01]  /*95d0*/  IMAD.U32 R217, R216, 0x10000, RZ ;  /* 0x00010000d8d97824 */ /* 0x020fe200078e00ff */
[----:B------:R-:W-:Y:S03]  /*95e0*/  BSSY B1, `(.L_x_233) ;  /* 0x0000009000017945 */ /* 0x000fe60003800000 */
[----:B------:R-:W-:-:S04]  /*95f0*/  FMUL R217, R217, R16 ;  /* 0x00000010d9d97220 */ /* 0x000fc80000400000 */
[----:B--2---:R-:W-:-:S05]  /*9600*/  FFMA R217, R218, R2, R217 ;  /* 0x00000002dad97223 */ /* 0x004fca00000000d9 */
[----:B------:R-:W-:-:S05]  /*9610*/  F2FP.BF16.F32.PACK_AB R217, RZ, R217 ;  /* 0x000000d9ffd9723e */ /* 0x000fca00000010ff */
[----:B------:R2:W-:Y:S01]  /*9620*/  @P4 STG.E.U16 desc[UR36][R18.64+0x12], R217 ;  /* 0x000012d912004986 */ /* 0x0005e2000c101524 */
[----:B------:R-:W-:-:S04]  /*9630*/  LOP3.LUT P4, RZ, R17, 0x4, RZ, 0xc0, !PT ;  /* 0x0000000411ff7812 */ /* 0x000fc8000788c0ff */
[----:B------:R-:W-:-:S13]  /*9640*/  ISETP.GT.AND P4, PT, R0, 0x88, P4 ;  /* 0x000000880000780c */ /* 0x000fda0002784270 */
[----:B--2---:R-:W-:Y:S05]  /*9650*/  @!P4 BRA `(.L_x_234) ;  /* 0x000000000004c947 */ /* 0x004fea0003800000 */
[----:B------:R2:W5:Y:S02]  /*9660*/  LDG.E.LTC128B.U16 R216, desc[UR36][R8.64+0x10] ;  /* 0x0000102408d87981 */ /* 0x000564000c1e1520 */
.L_x_234:
[----:B------:R-:W-:Y:S05]  /*9670*/  BSYNC B1 ;  /* 0x0000000000017941 */ /* 0x000fea0003800000 */
.L_x_233:
        /* <DEDUP_REMOVED lines=10> */
.L_x_236:
[----:B------:R-:W-:Y:S05]  /*9720*/  BSYNC B1 ;  /* 0x0000000000017941 */ /* 0x000fea0003800000 */
.L_x_235:
[----:B------:R-:W2:Y:S01]  /*9730*/  LDL.LU R218, [R1+0x1c] ;  /* 0x00001c0001da7983 */ /* 0x000ea20000300800 */
[----:B-----5:R-:W-:Y:S01]  /*9740*/  IMAD.U32 R217, R216, 0x10000, RZ ;  /* 0x00010000d8d97824 */ /* 0x020fe200078e00ff */
        /* <DEDUP_REMOVED lines=9> */
.L_x_238:
[----:B------:R-:W-:Y:S05]  /*97e0*/  BSYNC B1 ;  /* 0x0000000000017941 */ /* 0x000fea0003800000 */
.L_x_237:
[----:B------:R-:W3:Y:S01]  /*97f0*/  LDL.LU R218, [R1+0x20] ;  /* 0x0000200001da7983 */ /* 0x000ee20000300800 */
[----:B-----5:R-:W-:Y:S01]  /*9800*/  IMAD.U32 R217, R216, 0x10000, RZ ;  /* 0x00010000d8d97824 */ /* 0x020fe200078e00ff */
[----:B------:R-:W-:Y:S01]  /*9810*/  LOP3.LUT P5, RZ, R22, 0x400, RZ, 0xc0, !PT ;  /* 0x0000040016ff7812 */ /* 0x000fe200078ac0ff */
[----:B------:R-:W-:Y:S02]  /*9820*/  BSSY B1, `(.L_x_239) ;  /* 0x0000008000017945 */ /* 0x000fe40003800000 */
[----:B------:R-:W-:-:S04]  /*9830*/  FMUL R217, R217, R16 ;  /* 0x00000010d9d97220 */ /* 0x000fc80000400000 */
[----:B---3--:R-:W-:-:S05]  /*9840*/  FFMA R217, R218, R2, R217 ;  /* 0x00000002dad97223 */ /* 0x008fca00000000d9 */
[----:B------:R-:W-:-:S05]  /*9850*/  F2FP.BF16.F32.PACK_AB R217, RZ, R217 ;  /* 0x000000d9ffd9723e */ /* 0x000fca00000010ff */
[----:B------:R3:W-:Y:S01]  /*9860*/  @P4 STG.E.U16 desc[UR36][R18.64+0x20], R217 ;  /* 0x000020d912004986 */ /* 0x0007e2000c101524 */
[----:B------:R-:W-:-:S13]  /*9870*/  ISETP.GT.AND P4, PT, R0, 0x80, P5 ;  /* 0x000000800000780c */ /* 0x000fda0002f84270 */
[----:B---3--:R-:W-:Y:S05]  /*9880*/  @!P4 BRA `(.L_x_240) ;  /* 0x000000000004c947 */ /* 0x008fea0003800000 */
[----:B------:R3:W5:Y:S02]  /*9890*/  LDG.E.LTC128B.U16 R216, desc[UR36][R10.64+0x22] ;  /* 0x000022240ad87981 */ /* 0x000764000c1e1520 */
.L_x_240:
[----:B------:R-:W-:Y:S05]  /*98a0*/  BSYNC B1 ;  /* 0x0000000000017941 */ /* 0x000fea0003800000 */
.L_x_239:
        /* <DEDUP_REMOVED lines=11> */
.L_x_242:
[----:B------:R-:W-:Y:S05]  /*9960*/  BSYNC B1 ;  /* 0x0000000000017941 */ /* 0x000fea0003800000 */
.L_x_241:
        /* <DEDUP_REMOVED lines=10> */
.L_x_244:
[----:B------:R-:W-:Y:S05]  /*9a10*/  BSYNC B1 ;  /* 0x0000000000017941 */ /* 0x000fea0003800000 */
.L_x_243:
        /* <DEDUP_REMOVED lines=11> */
.L_x_246:
[----:B------:R-:W-:Y:S05]  /*9ad0*/  BSYNC B1 ;  /* 0x0000000000017941 */ /* 0x000fea0003800000 */
.L_x_245:
        /* <DEDUP_REMOVED lines=11> */
.L_x_248:
[----:B------:R-:W-:Y:S05]  /*9b90*/  BSYNC B1 ;  /* 0x0000000000017941 */ /* 0x000fea0003800000 */
.L_x_247:
        /* <DEDUP_REMOVED lines=11> */
.L_x_250:
[----:B------:R-:W-:Y:S05]  /*9c50*/  BSYNC B1 ;  /* 0x0000000000017941 */ /* 0x000fea0003800000 */
.L_x_249:
        /* <DEDUP_REMOVED lines=10> */
.L_x_252:
[----:B------:R-:W-:Y:S05]  /*9d00*/  BSYNC B1 ;  /* 0x0000000000017941 */ /* 0x000fea0003800000 */
.L_x_251:
        /* <DEDUP_REMOVED lines=11> */
.L_x_254:
[----:B------:R-:W-:Y:S05]  /*9dc0*/  BSYNC B1 ;  /* 0x0000000000017941 */ /* 0x000fea0003800000 */
.L_x_253:
        /* <DEDUP_REMOVED lines=11> */
.L_x_256:
[----:B------:R-:W-:Y:S05]  /*9e80*/  BSYNC B1 ;  /* 0x0000000000017941 */ /* 0x000fea0003800000 */
.L_x_255:
        /* <DEDUP_REMOVED lines=11> */
.L_x_258:
[----:B------:R-:W-:Y:S05]  /*9f40*/  BSYNC B1 ;  /* 0x0000000000017941 */ /* 0x000fea0003800000 */
.L_x_257:
        /* <DEDUP_REMOVED lines=10> */
.L_x_260:
[----:B------:R-:W-:Y:S05]  /*9ff0*/  BSYNC B1 ;  /* 0x0000000000017941 */ /* 0x000fea0003800000 */
.L_x_259:
        /* <DEDUP_REMOVED lines=11> */
.L_x_262:
[----:B------:R-:W-:Y:S05]  /*a0b0*/  BSYNC B1 ;  /* 0x0000000000017941 */ /* 0x000fea0003800000 */
.L_x_261:
        /* <DEDUP_REMOVED lines=11> */
.L_x_264:
[----:B------:R-:W-:Y:S05]  /*a170*/  BSYNC B1 ;  /* 0x0000000000017941 */ /* 0x000fea0003800000 */
.L_x_263:
        /* <DEDUP_REMOVED lines=11> */
.L_x_266:
[----:B------:R-:W-:Y:S05]  /*a230*/  BSYNC B1 ;  /* 0x0000000000017941 */ /* 0x000fea0003800000 */
.L_x_265:
        /* <DEDUP_REMOVED lines=10> */
.L_x_268:
[----:B------:R-:W-:Y:S05]  /*a2e0*/  BSYNC B1 ;  /* 0x0000000000017941 */ /* 0x000fea0003800000 */
.L_x_267:
        /* <DEDUP_REMOVED lines=11> */
.L_x_270:
[----:B------:R-:W-:Y:S05]  /*a3a0*/  BSYNC B1 ;  /* 0x0000000000017941 */ /* 0x000fea0003800000 */
.L_x_269:
        /* <DEDUP_REMOVED lines=11> */
.L_x_272:
[----:B------:R-:W-:Y:S05]  /*a460*/  BSYNC B1 ;  /* 0x0000000000017941 */ /* 0x000fea0003800000 */
.L_x_271:
        /* <DEDUP_REMOVED lines=11> */
.L_x_274:
[----:B------:R-:W-:Y:S05]  /*a520*/  BSYNC B1 ;  /* 0x0000000000017941 */ /* 0x000fea0003800000 */
.L_x_273:
        /* <DEDUP_REMOVED lines=10> */
.L_x_276:
[----:B------:R-:W-:Y:S05]  /*a5d0*/  BSYNC B1 ;  /* 0x0000000000017941 */ /* 0x000fea0003800000 */
.L_x_275:
        /* <DEDUP_REMOVED lines=11> */
.L_x_278:
[----:B------:R-:W-:Y:S05]  /*a690*/  BSYNC B1 ;  /* 0x0000000000017941 */ /* 0x000fea0003800000 */
.L_x_277:
        /* <DEDUP_REMOVED lines=11> */
.L_x_280:
[----:B------:R-:W-:Y:S05]  /*a750*/  BSYNC B1 ;  /* 0x0000000000017941 */ /* 0x000fea0003800000 */
.L_x_279:
        /* <DEDUP_REMOVED lines=11> */
.L_x_282:
[----:B------:R-:W-:Y:S05]  /*a810*/  BSYNC B1 ;  /* 0x0000000000017941 */ /* 0x000fea0003800000 */
.L_x_281:
        /* <DEDUP_REMOVED lines=10> */
.L_x_284:
[----:B------:R-:W-:Y:S05]  /*a8c0*/  BSYNC B1 ;  /* 0x0000000000017941 */ /* 0x000fea0003800000 */
.L_x_283:
        /* <DEDUP_REMOVED lines=11> */
.L_x_286:
[----:B------:R-:W-:Y:S05]  /*a980*/  BSYNC B1 ;  /* 0x0000000000017941 */ /* 0x000fea0003800000 */
.L_x_285:
        /* <DEDUP_REMOVED lines=11> */
.L_x_288:
[----:B------:R-:W-:Y:S05]  /*aa40*/  BSYNC B1 ;  /* 0x0000000000017941 */ /* 0x000fea0003800000 */
.L_x_287:
        /* <DEDUP_REMOVED lines=11> */
.L_x_290:
[----:B------:R-:W-:Y:S05]  /*ab00*/  BSYNC B1 ;  /* 0x0000000000017941 */ /* 0x000fea0003800000 */
.L_x_289:
        /* <DEDUP_REMOVED lines=10> */
.L_x_292:
[----:B------:R-:W-:Y:S05]  /*abb0*/  BSYNC B1 ;  /* 0x0000000000017941 */ /* 0x000fea0003800000 */
.L_x_291:
        /* <DEDUP_REMOVED lines=11> */
.L_x_294:
[----:B------:R-:W-:Y:S05]  /*ac70*/  BSYNC B1 ;  /* 0x0000000000017941 */ /* 0x000fea0003800000 */
.L_x_293:
        /* <DEDUP_REMOVED lines=11> */
.L_x_296:
[----:B------:R-:W-:Y:S05]  /*ad30*/  BSYNC B1 ;  /* 0x0000000000017941 */ /* 0x000fea0003800000 */
.L_x_295:
        /* <DEDUP_REMOVED lines=11> */
.L_x_298:
[----:B------:R-:W-:Y:S05]  /*adf0*/  BSYNC B1 ;  /* 0x0000000000017941 */ /* 0x000fea0003800000 */
.L_x_297:
        /* <DEDUP_REMOVED lines=10> */
.L_x_300:
[----:B------:R-:W-:Y:S05]  /*aea0*/  BSYNC B1 ;  /* 0x0000000000017941 */ /* 0x000fea0003800000 */
.L_x_299:
        /* <DEDUP_REMOVED lines=11> */
.L_x_302:
[----:B------:R-:W-:Y:S05]  /*af60*/  BSYNC B1 ;  /* 0x0000000000017941 */ /* 0x000fea0003800000 */
.L_x_301:
        /* <DEDUP_REMOVED lines=11> */
.L_x_304:
[----:B------:R-:W-:Y:S05]  /*b020*/  BSYNC B1 ;  /* 0x0000000000017941 */ /* 0x000fea0003800000 */
.L_x_303:
        /* <DEDUP_REMOVED lines=11> */
.L_x_306:
[----:B------:R-:W-:Y:S05]  /*b0e0*/  BSYNC B1 ;  /* 0x0000000000017941 */ /* 0x000fea0003800000 */
.L_x_305:
        /* <DEDUP_REMOVED lines=10> */
.L_x_308:
[----:B------:R-:W-:Y:S05]  /*b190*/  BSYNC B1 ;  /* 0x0000000000017941 */ /* 0x000fea0003800000 */
.L_x_307:
        /* <DEDUP_REMOVED lines=11> */
.L_x_310:
[----:B------:R-:W-:Y:S05]  /*b250*/  BSYNC B1 ;  /* 0x0000000000017941 */ /* 0x000fea0003800000 */
.L_x_309:
        /* <DEDUP_REMOVED lines=11> */
.L_x_312:
[----:B------:R-:W-:Y:S05]  /*b310*/  BSYNC B1 ;  /* 0x0000000000017941 */ /* 0x000fea0003800000 */
.L_x_311:
        /* <DEDUP_REMOVED lines=11> */
.L_x_314:
[----:B------:R-:W-:Y:S05]  /*b3d0*/  BSYNC B1 ;  /* 0x0000000000017941 */ /* 0x000fea0003800000 */
.L_x_313:
        /* <DEDUP_REMOVED lines=10> */
.L_x_316:
[----:B------:R-:W-:Y:S05]  /*b480*/  BSYNC B1 ;  /* 0x0000000000017941 */ /* 0x000fea0003800000 */
.L_x_315:
        /* <DEDUP_REMOVED lines=11> */
.L_x_318:
[----:B------:R-:W-:Y:S05]  /*b540*/  BSYNC B1 ;  /* 0x0000000000017941 */ /* 0x000fea0003800000 */
.L_x_317:
        /* <DEDUP_REMOVED lines=11> */
.L_x_320:
[----:B------:R-:W-:Y:S05]  /*b600*/  BSYNC B1 ;  /* 0x0000000000017941 */ /* 0x000fea0003800000 */
.L_x_319:
        /* <DEDUP_REMOVED lines=11> */
.L_x_322:
[----:B------:R-:W-:Y:S05]  /*b6c0*/  BSYNC B1 ;  /* 0x0000000000017941 */ /* 0x000fea0003800000 */
.L_x_321:
        /* <DEDUP_REMOVED lines=10> */
.L_x_324:
[----:B------:R-:W-:Y:S05]  /*b770*/  BSYNC B1 ;  /* 0x0000000000017941 */ /* 0x000fea0003800000 */
.L_x_323:
        /* <DEDUP_REMOVED lines=11> */
.L_x_326:
[----:B------:R-:W-:Y:S05]  /*b830*/  BSYNC B1 ;  /* 0x0000000000017941 */ /* 0x000fea0003800000 */
.L_x_325:
        /* <DEDUP_REMOVED lines=11> */
.L_x_328:
[----:B------:R-:W-:Y:S05]  /*b8f0*/  BSYNC B1 ;  /* 0x0000000000017941 */ /* 0x000fea0003800000 */
.L_x_327:
        /* <DEDUP_REMOVED lines=11> */
.L_x_330:
[----:B------:R-:W-:Y:S05]  /*b9b0*/  BSYNC B1 ;  /* 0x0000000000017941 */ /* 0x000fea0003800000 */
.L_x_329:
        /* <DEDUP_REMOVED lines=10> */
.L_x_332:
[----:B------:R-:W-:Y:S05]  /*ba60*/  BSYNC B1 ;  /* 0x0000000000017941 */ /* 0x000fea0003800000 */
.L_x_331:
        /* <DEDUP_REMOVED lines=11> */
.L_x_334:
[----:B------:R-:W-:Y:S05]  /*bb20*/  BSYNC B1 ;  /* 0x0000000000017941 */ /* 0x000fea0003800000 */
.L_x_333:
        /* <DEDUP_REMOVED lines=11> */
.L_x_336:
[----:B------:R-:W-:Y:S05]  /*bbe0*/  BSYNC B1 ;  /* 0x0000000000017941 */ /* 0x000fea0003800000 */
.L_x_335:
        /* <DEDUP_REMOVED lines=11> */
.L_x_338:
[----:B------:R-:W-:Y:S05]  /*bca0*/  BSYNC B1 ;  /* 0x0000000000017941 */ /* 0x000fea0003800000 */
.L_x_337:
        /* <DEDUP_REMOVED lines=10> */
.L_x_340:
[----:B------:R-:W-:Y:S05]  /*bd50*/  BSYNC B1 ;  /* 0x0000000000017941 */ /* 0x000fea0003800000 */
.L_x_339:
        /* <DEDUP_REMOVED lines=11> */
.L_x_342:
[----:B------:R-:W-:Y:S05]  /*be10*/  BSYNC B1 ;  /* 0x0000000000017941 */ /* 0x000fea0003800000 */
.L_x_341:
        /* <DEDUP_REMOVED lines=11> */
.L_x_344:
[----:B------:R-:W-:Y:S05]  /*bed0*/  BSYNC B1 ;  /* 0x0000000000017941 */ /* 0x000fea0003800000 */
.L_x_343:
        /* <DEDUP_REMOVED lines=11> */
.L_x_346:
[----:B------:R-:W-:Y:S05]  /*bf90*/  BSYNC B1 ;  /* 0x0000000000017941 */ /* 0x000fea0003800000 */
.L_x_345:
        /* <DEDUP_REMOVED lines=10> */
.L_x_348:
[----:B------:R-:W-:Y:S05]  /*c040*/  BSYNC B1 ;  /* 0x0000000000017941 */ /* 0x000fea0003800000 */
.L_x_347:
        /* <DEDUP_REMOVED lines=11> */
.L_x_350:
[----:B------:R-:W-:Y:S05]  /*c100*/  BSYNC B1 ;  /* 0x0000000000017941 */ /* 0x000fea0003800000 */
.L_x_349:
        /* <DEDUP_REMOVED lines=11> */
.L_x_352:
[----:B------:R-:W-:Y:S05]  /*c1c0*/  BSYNC B1 ;  /* 0x0000000000017941 */ /* 0x000fea0003800000 */
.L_x_351:
        /* <DEDUP_REMOVED lines=11> */
.L_x_354:
[----:B------:R-:W-:Y:S05]  /*c280*/  BSYNC B1 ;  /* 0x0000000000017941 */ /* 0x000fea0003800000 */
.L_x_353:
        /* <DEDUP_REMOVED lines=10> */
.L_x_356:
[----:B------:R-:W-:Y:S05]  /*c330*/  BSYNC B1 ;  /* 0x0000000000017941 */ /* 0x000fea0003800000 */
.L_x_355:
        /* <DEDUP_REMOVED lines=11> */
.L_x_358:
[----:B------:R-:W-:Y:S05]  /*c3f0*/  BSYNC B1 ;  /* 0x0000000000017941 */ /* 0x000fea0003800000 */
.L_x_357:
        /* <DEDUP_REMOVED lines=11> */
.L_x_360:
[----:B------:R-:W-:Y:S05]  /*c4b0*/  BSYNC B1 ;  /* 0x0000000000017941 */ /* 0x000fea0003800000 */
.L_x_359:
        /* <DEDUP_REMOVED lines=11> */
.L_x_362:
[----:B------:R-:W-:Y:S05]  /*c570*/  BSYNC B1 ;  /* 0x0000000000017941 */ /* 0x000fea0003800000 */
.L_x_361:
        /* <DEDUP_REMOVED lines=10> */
.L_x_364:
[----:B------:R-:W-:Y:S05]  /*c620*/  BSYNC B1 ;  /* 0x0000000000017941 */ /* 0x000fea0003800000 */
.L_x_363:
        /* <DEDUP_REMOVED lines=11> */
.L_x_366:
[----:B------:R-:W-:Y:S05]  /*c6e0*/  BSYNC B1 ;  /* 0x0000000000017941 */ /* 0x000fea0003800000 */
.L_x_365:
        /* <DEDUP_REMOVED lines=11> */
.L_x_368:
[----:B------:R-:W-:Y:S05]  /*c7a0*/  BSYNC B1 ;  /* 0x0000000000017941 */ /* 0x000fea0003800000 */
.L_x_367:
        /* <DEDUP_REMOVED lines=11> */
.L_x_370:
[----:B------:R-:W-:Y:S05]  /*c860*/  BSYNC B1 ;  /* 0x0000000000017941 */ /* 0x000fea0003800000 */
.L_x_369:
        /* <DEDUP_REMOVED lines=10> */
.L_x_372:
[----:B------:R-:W-:Y:S05]  /*c910*/  BSYNC B1 ;  /* 0x0000000000017941 */ /* 0x000fea0003800000 */
.L_x_371:
        /* <DEDUP_REMOVED lines=11> */
.L_x_374:
[----:B------:R-:W-:Y:S05]  /*c9d0*/  BSYNC B1 ;  /* 0x0000000000017941 */ /* 0x000fea0003800000 */
.L_x_373:
        /* <DEDUP_REMOVED lines=11> */
.L_x_376:
[----:B------:R-:W-:Y:S05]  /*ca90*/  BSYNC B1 ;  /* 0x0000000000017941 */ /* 0x000fea0003800000 */
.L_x_375:
        /* <DEDUP_REMOVED lines=11> */
.L_x_378:
[----:B------:R-:W-:Y:S05]  /*cb50*/  BSYNC B1 ;  /* 0x0000000000017941 */ /* 0x000fea0003800000 */
.L_x_377:
        /* <DEDUP_REMOVED lines=10> */
.L_x_380:
[----:B------:R-:W-:Y:S05]  /*cc00*/  BSYNC B1 ;  /* 0x0000000000017941 */ /* 0x000fea0003800000 */
.L_x_379:
        /* <DEDUP_REMOVED lines=11> */
.L_x_382:
[----:B------:R-:W-:Y:S05]  /*ccc0*/  BSYNC B1 ;  /* 0x0000000000017941 */ /* 0x000fea0003800000 */
.L_x_381:
        /* <DEDUP_REMOVED lines=11> */
.L_x_384:
[----:B------:R-:W-:Y:S05]  /*cd80*/  BSYNC B1 ;  /* 0x0000000000017941 */ /* 0x000fea0003800000 */
.L_x_383:
        /* <DEDUP_REMOVED lines=11> */
.L_x_386:
[----:B------:R-:W-:Y:S05]  /*ce40*/  BSYNC B1 ;  /* 0x0000000000017941 */ /* 0x000fea0003800000 */
.L_x_385:
        /* <DEDUP_REMOVED lines=10> */
.L_x_388:
[----:B------:R-:W-:Y:S05]  /*cef0*/  BSYNC B1 ;  /* 0x0000000000017941 */ /* 0x000fea0003800000 */
.L_x_387:
        /* <DEDUP_REMOVED lines=11> */
.L_x_390:
[----:B------:R-:W-:Y:S05]  /*cfb0*/  BSYNC B1 ;  /* 0x0000000000017941 */ /* 0x000fea0003800000 */
.L_x_389:
        /* <DEDUP_REMOVED lines=10> */
.L_x_392:
[----:B------:R-:W-:Y:S05]  /*d060*/  BSYNC B1 ;  /* 0x0000000000017941 */ /* 0x000fea0003800000 */
.L_x_391:
        /* <DEDUP_REMOVED lines=10> */
.L_x_394:
[----:B------:R-:W-:Y:S05]  /*d110*/  BSYNC B1 ;  /* 0x0000000000017941 */ /* 0x000fea0003800000 */
.L_x_393:
[----:B------:R-:W3:Y:S01]  /*d120*/  LDL.LU R218, [R1+0x158] ;  /* 0x0001580001da7983 */ /* 0x000ee20000300800 */
[----:B-----5:R-:W-:Y:S01]  /*d130*/  IMAD.U32 R217, R216, 0x10000, RZ ;  /* 0x00010000d8d97824 */ /* 0x020fe200078e00ff */
        /* <DEDUP_REMOVED lines=8> */
.L_x_396:
[----:B------:R-:W-:Y:S05]  /*d1c0*/  BSYNC B1 ;  /* 0x0000000000017941 */ /* 0x000fea0003800000 */
.L_x_395:
[----:B------:R-:W2:Y:S01]  /*d1d0*/  LDL.LU R218, [R1+0x15c] ;  /* 0x00015c0001da7983 */ /* 0x000ea20000300800 */
[----:B---3-5:R-:W-:Y:S01]  /*d1e0*/  IMAD.U32 R217, R216, 0x10000, RZ ;  /* 0x00010000d8d97824 */ /* 0x028fe200078e00ff */
        /* <DEDUP_REMOVED lines=8> */
.L_x_398:
[----:B------:R-:W-:Y:S05]  /*d270*/  BSYNC B1 ;  /* 0x0000000000017941 */ /* 0x000fea0003800000 */
.L_x_397:
[----:B------:R-:W4:Y:S01]  /*d280*/  LDL.LU R218, [R1+0x160] ;  /* 0x0001600001da7983 */ /* 0x000f220000300800 */
[----:B--2--5:R-:W-:Y:S01]  /*d290*/  IMAD.U32 R217, R216, 0x10000, RZ ;  /* 0x00010000d8d97824 */ /* 0x024fe200078e00ff */
[----:B------:R-:W-:Y:S01]  /*d2a0*/  ISETP.GT.AND P5, PT, R0, 0x80, P2 ;  /* 0x000000800000780c */ /* 0x000fe200017a4270 */
[----:B------:R-:W-:Y:S02]  /*d2b0*/  BSSY B1, `(.L_x_399) ;  /* 0x0000007000017945 */ /* 0x000fe40003800000 */
[----:B------:R-:W-:-:S04]  /*d2c0*/  FMUL R217, R217, R16 ;  /* 0x00000010d9d97220 */ /* 0x000fc80000400000 */
[----:B----4-:R-:W-:-:S05]  /*d2d0*/  FFMA R217, R218, R2, R217 ;  /* 0x00000002dad97223 */ /* 0x010fca00000000d9 */
[----:B------:R-:W-:-:S05]  /*d2e0*/  F2FP.BF16.F32.PACK_AB R217, RZ, R217 ;  /* 0x000000d9ffd9723e */ /* 0x000fca00000010ff */
[----:B------:R2:W-:Y:S01]  /*d2f0*/  @P4 STG.E.U16 desc[UR36][R18.64+0x160], R217 ;  /* 0x000160d912004986 */ /* 0x0005e2000c101524 */
[----:B------:R-:W-:Y:S05]  /*d300*/  @!P5 BRA `(.L_x_400) ;  /* 0x000000000004d947 */ /* 0x000fea0003800000 */
[----:B------:R4:W5:Y:S02]  /*d310*/  LDG.E.LTC128B.U16 R216, desc[UR36][R10.64+0x162] ;  /* 0x000162240ad87981 */ /* 0x000964000c1e1520 */
.L_x_400:
[----:B------:R-:W-:Y:S05]  /*d320*/  BSYNC B1 ;  /* 0x0000000000017941 */ /* 0x000fea0003800000 */
.L_x_399:
[----:B------:R-:W3:Y:S01]  /*d330*/  LDL.LU R218, [R1+0x164] ;  /* 0x0001640001da7983 */ /* 0x000ee20000300800 */
[----:B--2--5:R-:W-:Y:S01]  /*d340*/  IMAD.U32 R217, R216, 0x10000, RZ ;  /* 0x00010000d8d97824 */ /* 0x024fe200078e00ff */
        /* <DEDUP_REMOVED lines=8> */
.L_x_402:
[----:B------:R-:W-:Y:S05]  /*d3d0*/  BSYNC B1 ;  /* 0x0000000000017941 */ /* 0x000fea0003800000 */
.L_x_401:
        /* <DEDUP_REMOVED lines=10> */
.L_x_404:
[----:B------:R-:W-:Y:S05]  /*d480*/  BSYNC B1 ;  /* 0x0000000000017941 */ /* 0x000fea0003800000 */
.L_x_403:
        /* <DEDUP_REMOVED lines=10> */
.L_x_406:
[----:B------:R-:W-:Y:S05]  /*d530*/  BSYNC B1 ;  /* 0x0000000000017941 */ /* 0x000fea0003800000 */
.L_x_405:
        /* <DEDUP_REMOVED lines=10> */
.L_x_408:
[----:B------:R-:W-:Y:S05]  /*d5e0*/  BSYNC B1 ;  /* 0x0000000000017941 */ /* 0x000fea0003800000 */
.L_x_407:
        /* <DEDUP_REMOVED lines=10> */
.L_x_410:
[----:B------:R-:W-:Y:S05]  /*d690*/  BSYNC B1 ;  /* 0x0000000000017941 */ /* 0x000fea0003800000 */
.L_x_409:
        /* <DEDUP_REMOVED lines=10> */
.L_x_412:
[----:B------:R-:W-:Y:S05]  /*d740*/  BSYNC B1 ;  /* 0x0000000000017941 */ /* 0x000fea0003800000 */
.L_x_411:
[----:B------:R-:W3:Y:S01]  /*d750*/  LDL.LU R218, [R1+0x17c] ;  /* 0x00017c0001da7983 */ /* 0x000ee20000300800 */
[----:B--2--5:R-:W-:Y:S01]  /*d760*/  IMAD.U32 R217, R216, 0x10000, RZ ;  /* 0x00010000d8d97824 */ /* 0x024fe200078e00ff */
        /* <DEDUP_REMOVED lines=11> */
.L_x_414:
[----:B------:R-:W-:Y:S05]  /*d820*/  BSYNC B1 ;  /* 0x0000000000017941 */ /* 0x000fea0003800000 */
.L_x_413:
[----:B--2--5:R-:W-:Y:S01]  /*d830*/  IMAD.U32 R21, R216, 0x10000, RZ ;  /* 0x00010000d8157824 */ /* 0x024fe200078e00ff */
[----:B------:R-:W-:Y:S01]  /*d840*/  ISETP.GT.AND P2, PT, R3, 0xc1, PT ;  /* 0x000000c10300780c */ /* 0x000fe20003f44270 */
[----:B------:R-:W-:Y:S01]  /*d850*/  BSSY B1, `(.L_x_415) ;  /* 0x000000a000017945 */ /* 0x000fe20003800000 */
[----:B------:R-:W-:Y:S01]  /*d860*/  LOP3.LUT R17, R17, 0xfffffffd, RZ, 0xc0, !PT ;  /* 0xfffffffd11117812 */ /* 0x000fe200078ec0ff */
[----:B------:R-:W-:Y:S01]  /*d870*/  FMUL R21, R21, R16 ;  /* 0x0000001015157220 */ /* 0x000fe20000400000 */
[----:B------:R-:W-:-:S03]  /*d880*/  ISETP.GT.AND P0, PT, R0, RZ, P2 ;  /* 0x000000ff0000720c */ /* 0x000fc60001704270 */
[----:B------:R-:W-:-:S05]  /*d890*/  FFMA R21, R120, R2, R21 ;  /* 0x0000000278157223 */ /* 0x000fca0000000015 */
[----:B------:R-:W-:Y:S02]  /*d8a0*/  F2FP.BF16.F32.PACK_AB R21, RZ, R21 ;  /* 0x00000015ff15723e */ /* 0x000fe400000010ff */
[----:B------:R-:W-:-:S03]  /*d8b0*/  @P2 LOP3.LUT R17, R17, 0x2, RZ, 0xfc, !PT ;  /* 0x0000000211112812 */ /* 0x000fc600078efcff */
[----:B------:R2:W-:Y:S01]  /*d8c0*/  @P1 STG.E.U16 desc[UR36][R4.64+0x180], R21 ;  /* 0x0001801504001986 */ /* 0x0005e2000c101524 */
[----:B------:R-:W-:Y:S05]  /*d8d0*/  @!P0 BRA `(.L_x_416) ;  /* 0x0000000000048947 */ /* 0x000fea0003800000 */
[----:B------:R0:W5:Y:S02]  /*d8e0*/  LDG.E.LTC128B.U16 R216, desc[UR36][R14.64+0x182] ;  /* 0x000182240ed87981 */ /* 0x000164000c1e1520 */
.L_x_416:
[----:B------:R-:W-:Y:S05]  /*d8f0*/  BSYNC B1 ;  /* 0x0000000000017941 */ /* 0x000fea0003800000 */
.L_x_415:
[----:B--2--5:R-:W-:Y:S01]  /*d900*/  IMAD.U32 R21, R216, 0x10000, RZ ;  /* 0x00010000d8157824 */ /* 0x024fe200078e00ff */
[----:B------:R-:W-:Y:S01]  /*d910*/  ISETP.GT.AND P1, PT, R0, 0x8, P3 ;  /* 0x000000080000780c */ /* 0x000fe20001f24270 */
[----:B------:R-:W-:Y:S02]  /*d920*/  BSSY B1, `(.L_x_417) ;  /* 0x0000007000017945 */ /* 0x000fe40003800000 */
[----:B------:R-:W-:-:S04]  /*d930*/  FMUL R20, R21, R16 ;  /* 0x0000001015147220 */ /* 0x000fc80000400000 */
[----:B------:R-:W-:-:S05]  /*d940*/  FFMA R20, R121, R2, R20 ;  /* 0x0000000279147223 */ /* 0x000fca0000000014 */
[----:B------:R-:W-:-:S05]  /*d950*/  F2FP.BF16.F32.PACK_AB R20, RZ, R20 ;  /* 0x00000014ff14723e */ /* 0x000fca00000010ff */
[----:B------:R2:W-:Y:S01]  /*d960*/  @P0 STG.E.U16 desc[UR36][R4.64+0x182], R20 ;  /* 0x0001821404000986 */ /* 0x0005e2000c101524 */
[----:B------:R-:W-:Y:S05]  /*d970*/  @!P1 BRA `(.L_x_418) ;  /* 0x0000000000049947 */ /* 0x000fea0003800000 */
[----:B------:R0:W5:Y:S02]  /*d980*/  LDG.E.LTC128B.U16 R216, desc[UR36][R12.64+0x180] ;  /* 0x000180240cd87981 */ /* 0x000164000c1e1520 */
.L_x_418:
[----:B------:R-:W-:Y:S05]  /*d990*/  BSYNC B1 ;  /* 0x0000000000017941 */ /* 0x000fea0003800000 */
.L_x_417:
[----:B-----5:R-:W-:Y:S01]  /*d9a0*/  IMAD.U32 R21, R216, 0x10000, RZ ;  /* 0x00010000d8157824 */ /* 0x020fe200078e00ff */
        /* <DEDUP_REMOVED lines=8> */
.L_x_420:
[----:B------:R-:W-:Y:S05]  /*da30*/  BSYNC B1 ;  /* 0x0000000000017941 */ /* 0x000fea0003800000 */
.L_x_419:
[----:B0----5:R-:W-:Y:S01]  /*da40*/  IMAD.U32 R21, R216, 0x10000, RZ ;  /* 0x00010000d8157824 */ /* 0x021fe200078e00ff */
[----:B------:R-:W-:Y:S01]  /*da50*/  ISETP.GT.AND P3, PT, R3, 0xc8, PT ;  /* 0x000000c80300780c */ /* 0x000fe20003f64270 */
[----:B------:R-:W-:Y:S01]  /*da60*/  BSSY B1, `(.L_x_421) ;  /* 0x000000a000017945 */ /* 0x000fe20003800000 */
[----:B------:R-:W-:Y:S01]  /*da70*/  LOP3.LUT R17, R17, 0xfffffffb, RZ, 0xc0, !PT ;  /* 0xfffffffb11117812 */ /* 0x000fe200078ec0ff */
[----:B--2---:R-:W-:Y:S01]  /*da80*/  FMUL R20, R21, R16 ;  /* 0x0000001015147220 */ /* 0x004fe20000400000 */
[----:B------:R-:W-:-:S03]  /*da90*/  ISETP.GT.AND P1, PT, R0, RZ, P3 ;  /* 0x000000ff0000720c */ /* 0x000fc60001f24270 */
[----:B------:R-:W-:-:S05]  /*daa0*/  FFMA R20, R123, R2, R20 ;  /* 0x000000027b147223 */ /* 0x000fca0000000014 */
[----:B------:R-:W-:Y:S02]  /*dab0*/  F2FP.BF16.F32.PACK_AB R20, RZ, R20 ;  /* 0x00000014ff14723e */ /* 0x000fe400000010ff */
[----:B------:R-:W-:-:S03]  /*dac0*/  @P3 LOP3.LUT R17, R17, 0x4, RZ, 0xfc, !PT ;  /* 0x0000000411113812 */ /* 0x000fc600078efcff */
[----:B------:R0:W-:Y:S01]  /*dad0*/  @P0 STG.E.U16 desc[UR36][R6.64+0x182], R20 ;  /* 0x0001821406000986 */ /* 0x0001e2000c101524 */
[----:B------:R-:W-:Y:S05]  /*dae0*/  @!P1 BRA `(.L_x_422) ;  /* 0x0000000000049947 */ /* 0x000fea0003800000 */
[----:B------:R2:W5:Y:S02]  /*daf0*/  LDG.E.LTC128B.U16 R216, desc[UR36][R14.64+0x190] ;  /* 0x000190240ed87981 */ /* 0x000564000c1e1520 */
.L_x_422:
[----:B------:R-:W-:Y:S05]  /*db00*/  BSYNC B1 ;  /* 0x0000000000017941 */ /* 0x000fea0003800000 */
.L_x_421:
[----:B-----5:R-:W-:Y:S01]  /*db10*/  IMAD.U32 R21, R216, 0x10000, RZ ;  /* 0x00010000d8157824 */ /* 0x020fe200078e00ff */
        /* <DEDUP_REMOVED lines=11> */
.L_x_424:
[----:B------:R-:W-:Y:S05]  /*dbd0*/  BSYNC B1 ;  /* 0x0000000000017941 */ /* 0x000fea0003800000 */
.L_x_423:
[----:B0----5:R-:W-:Y:S01]  /*dbe0*/  IMAD.U32 R21, R216, 0x10000, RZ ;  /* 0x00010000d8157824 */ /* 0x021fe200078e00ff */
        /* <DEDUP_REMOVED lines=8> */
.L_x_426:
[----:B------:R-:W-:Y:S05]  /*dc70*/  BSYNC B1 ;  /* 0x0000000000017941 */ /* 0x000fea0003800000 */
.L_x_425:
        /* <DEDUP_REMOVED lines=9> */
.L_x_428:
[----:B------:R-:W-:Y:S05]  /*dd10*/  BSYNC B1 ;  /* 0x0000000000017941 */ /* 0x000fea0003800000 */
.L_x_427:
[----:B0----5:R-:W-:Y:S01]  /*dd20*/  IMAD.U32 R21, R216, 0x10000, RZ ;  /* 0x00010000d8157824 */ /* 0x021fe200078e00ff */
[----:B------:R-:W-:Y:S01]  /*dd30*/  ISETP.GT.AND P2, PT, R3, 0xd0, PT ;  /* 0x000000d00300780c */ /* 0x000fe20003f44270 */
[----:B------:R-:W-:Y:S01]  /*dd40*/  BSSY B1, `(.L_x_429) ;  /* 0x000000a000017945 */ /* 0x000fe20003800000 */
[----:B------:R-:W-:Y:S01]  /*dd50*/  LOP3.LUT R17, R17, 0xffffffef, RZ, 0xc0, !PT ;  /* 0xffffffef11117812 */ /* 0x000fe200078ec0ff */
[----:B------:R-:W-:-:S04]  /*dd60*/  FMUL R20, R21, R16 ;  /* 0x0000001015147220 */ /* 0x000fc80000400000 */
[----:B------:R-:W-:-:S05]  /*dd70*/  FFMA R20, R127, R2, R20 ;  /* 0x000000027f147223 */ /* 0x000fca0000000014 */
[----:B------:R-:W-:Y:S02]  /*dd80*/  F2FP.BF16.F32.PACK_AB R20, RZ, R20 ;  /* 0x00000014ff14723e */ /* 0x000fe400000010ff */
[----:B------:R-:W-:-:S03]  /*dd90*/  @P2 LOP3.LUT R17, R17, 0x10, RZ, 0xfc, !PT ;  /* 0x0000001011112812 */ /* 0x000fc600078efcff */
[----:B------:R0:W-:Y:S01]  /*dda0*/  @P0 STG.E.U16 desc[UR36][R6.64+0x192], R20 ;  /* 0x0001921406000986 */ /* 0x0001e2000c101524 */
[----:B------:R-:W-:-:S13]  /*ddb0*/  ISETP.GT.AND P0, PT, R0, RZ, P2 ;  /* 0x000000ff0000720c */ /* 0x000fda0001704270 */
[----:B0-----:R-:W-:Y:S05]  /*ddc0*/  @!P0 BRA `(.L_x_430) ;  /* 0x0000000000048947 */ /* 0x001fea0003800000 */
[----:B------:R0:W5:Y:S02]  /*ddd0*/  LDG.E.LTC128B.U16 R216, desc[UR36][R14.64+0x1a0] ;  /* 0x0001a0240ed87981 */ /* 0x000164000c1e1520 */
.L_x_430:
[----:B------:R-:W-:Y:S05]  /*dde0*/  BSYNC B1 ;  /* 0x0000000000017941 */ /* 0x000fea0003800000 */
.L_x_429:
[----:B-----5:R-:W-:Y:S01]  /*ddf0*/  IMAD.U32 R21, R216, 0x10000, RZ ;  /* 0x00010000d8157824 */ /* 0x020fe200078e00ff */
        /* <DEDUP_REMOVED lines=8> */
[----:B------:R-:W-:-:S05]  /*de80*/  IADD3 R20, P0, R233, R18, RZ ;  /* 0x00000012e9147210 */ /* 0x000fca0007f1e0ff */
[----:B-1----:R-:W-:Y:S01]  /*de90*/  IMAD.X R21, R232, 0x1, R19, P0 ;  /* 0x00000001e8157824 */ /* 0x002fe200000e0613 */
[----:B------:R-:W-:-:S13]  /*dea0*/  ISETP.GT.AND P0, PT, R0, RZ, P1 ;  /* 0x000000ff0000720c */ /* 0x000fda0000f04270 */
[----:B------:R-:W-:Y:S05]  /*deb0*/  @!P0 BRA `(.L_x_432) ;  /* 0x0000000000048947 */ /* 0x000fea0003800000 */
[----:B------:R1:W5:Y:S02]  /*dec0*/  LDG.E.LTC128B.U16 R216, desc[UR36][R14.64+0x1a2] ;  /* 0x0001a2240ed87981 */ /* 0x000364000c1e1520 */
.L_x_432:
[----:B------:R-:W-:Y:S05]  /*ded0*/  BSYNC B1 ;  /* 0x0000000000017941 */ /* 0x000fea0003800000 */
.L_x_431:
[----:B-----5:R-:W-:Y:S01]  /*dee0*/  IMAD.U32 R121, R216, 0x10000, RZ ;  /* 0x00010000d8797824 */ /* 0x020fe200078e00ff */
[----:B------:R-:W-:Y:S03]  /*def0*/  BSSY B1, `(.L_x_433) ;  /* 0x0000008000017945 */ /* 0x000fe60003800000 */
[----:B------:R-:W-:-:S04]  /*df00*/  FMUL R120, R121, R16 ;  /* 0x0000001079787220 */ /* 0x000fc80000400000 */
[----:B------:R-:W-:-:S05]  /*df10*/  FFMA R120, R129, R2, R120 ;  /* 0x0000000281787223 */ /* 0x000fca0000000078 */
[----:B------:R-:W-:-:S05]  /*df20*/  F2FP.BF16.F32.PACK_AB R120, RZ, R120 ;  /* 0x00000078ff78723e */ /* 0x000fca00000010ff */
[----:B------:R0:W-:Y:S01]  /*df30*/  @P0 STG.E.U16 desc[UR36][R4.64+0x1a2], R120 ;  /* 0x0001a27804000986 */ /* 0x0001e2000c101524 */
[----:B------:R-:W-:-:S13]  /*df40*/  ISETP.GT.AND P0, PT, R0, 0x8, P2 ;  /* 0x000000080000780c */ /* 0x000fda0001704270 */
[----:B0-----:R-:W-:Y:S05]  /*df50*/  @!P0 BRA `(.L_x_434) ;  /* 0x0000000000048947 */ /* 0x001fea0003800000 */
[----:B------:R0:W5:Y:S02]  /*df60*/  LDG.E.LTC128B.U16 R216, desc[UR36][R12.64+0x1a0] ;  /* 0x0001a0240cd87981 */ /* 0x000164000c1e1520 */
.L_x_434:
[----:B------:R-:W-:Y:S05]  /*df70*/  BSYNC B1 ;  /* 0x0000000000017941 */ /* 0x000fea0003800000 */
.L_x_433:
        /* <DEDUP_REMOVED lines=9> */
.L_x_436:
[----:B------:R-:W-:Y:S05]  /*e010*/  BSYNC B1 ;  /* 0x0000000000017941 */ /* 0x000fea0003800000 */
.L_x_435:
        /* <DEDUP_REMOVED lines=12> */
.L_x_438:
[----:B------:R-:W-:Y:S05]  /*e0e0*/  BSYNC B1 ;  /* 0x0000000000017941 */ /* 0x000fea0003800000 */
.L_x_437:
        /* <DEDUP_REMOVED lines=12> */
.L_x_440:
[----:B------:R-:W-:Y:S05]  /*e1b0*/  BSYNC B1 ;  /* 0x0000000000017941 */ /* 0x000fea0003800000 */
.L_x_439:
        /* <DEDUP_REMOVED lines=9> */
.L_x_442:
[----:B------:R-:W-:Y:S05]  /*e250*/  BSYNC B1 ;  /* 0x0000000000017941 */ /* 0x000fea0003800000 */
.L_x_441:
        /* <DEDUP_REMOVED lines=9> */
.L_x_444:
[----:B------:R-:W-:Y:S05]  /*e2f0*/  BSYNC B1 ;  /* 0x0000000000017941 */ /* 0x000fea0003800000 */
.L_x_443:
        /* <DEDUP_REMOVED lines=12> */
.L_x_446:
[----:B------:R-:W-:Y:S05]  /*e3c0*/  BSYNC B1 ;  /* 0x0000000000017941 */ /* 0x000fea0003800000 */
.L_x_445:
        /* <DEDUP_REMOVED lines=12> */
.L_x_448:
[----:B------:R-:W-:Y:S05]  /*e490*/  BSYNC B1 ;  /* 0x0000000000017941 */ /* 0x000fea0003800000 */
.L_x_447:
        /* <DEDUP_REMOVED lines=9> */
.L_x_450:
[----:B------:R-:W-:Y:S05]  /*e530*/  BSYNC B1 ;  /* 0x0000000000017941 */ /* 0x000fea0003800000 */
.L_x_449:
        /* <DEDUP_REMOVED lines=9> */
.L_x_452:
[----:B------:R-:W-:Y:S05]  /*e5d0*/  BSYNC B1 ;  /* 0x0000000000017941 */ /* 0x000fea0003800000 */
.L_x_451:
        /* <DEDUP_REMOVED lines=12> */
.L_x_454:
[----:B------:R-:W-:Y:S05]  /*e6a0*/  BSYNC B1 ;  /* 0x0000000000017941 */ /* 0x000fea0003800000 */
.L_x_453:
        /* <DEDUP_REMOVED lines=12> */
.L_x_456:
[----:B------:R-:W-:Y:S05]  /*e770*/  BSYNC B1 ;  /* 0x0000000000017941 */ /* 0x000fea0003800000 */
.L_x_455:
        /* <DEDUP_REMOVED lines=9> */
.L_x_458:
[----:B------:R-:W-:Y:S05]  /*e810*/  BSYNC B1 ;  /* 0x0000000000017941 */ /* 0x000fea0003800000 */
.L_x_457:
        /* <DEDUP_REMOVED lines=9> */
.L_x_460:
[----:B------:R-:W-:Y:S05]  /*e8b0*/  BSYNC B1 ;  /* 0x0000000000017941 */ /* 0x000fea0003800000 */
.L_x_459:
        /* <DEDUP_REMOVED lines=12> */
.L_x_462:
[----:B------:R-:W-:Y:S05]  /*e980*/  BSYNC B1 ;  /* 0x0000000000017941 */ /* 0x000fea0003800000 */
.L_x_461:
        /* <DEDUP_REMOVED lines=12> */
.L_x_464:
[----:B------:R-:W-:Y:S05]  /*ea50*/  BSYNC B1 ;  /* 0x0000000000017941 */ /* 0x000fea0003800000 */
.L_x_463:
        /* <DEDUP_REMOVED lines=9> */
.L_x_466:
[----:B------:R-:W-:Y:S05]  /*eaf0*/  BSYNC B1 ;  /* 0x0000000000017941 */ /* 0x000fea0003800000 */
.L_x_465:
        /* <DEDUP_REMOVED lines=9> */
.L_x_468:
[----:B------:R-:W-:Y:S05]  /*eb90*/  BSYNC B1 ;  /* 0x0000000000017941 */ /* 0x000fea0003800000 */
.L_x_467:
        /* <DEDUP_REMOVED lines=12> */
.L_x_470:
[----:B------:R-:W-:Y:S05]  /*ec60*/  BSYNC B1 ;  /* 0x0000000000017941 */ /* 0x000fea0003800000 */
.L_x_469:
        /* <DEDUP_REMOVED lines=12> */
.L_x_472:
[----:B------:R-:W-:Y:S05]  /*ed30*/  BSYNC B1 ;  /* 0x0000000000017941 */ /* 0x000fea0003800000 */
.L_x_471:
        /* <DEDUP_REMOVED lines=9> */
.L_x_474:
[----:B------:R-:W-:Y:S05]  /*edd0*/  BSYNC B1 ;  /* 0x0000000000017941 */ /* 0x000fea0003800000 */
.L_x_473:
        /* <DEDUP_REMOVED lines=9> */
.L_x_476:
[----:B------:R-:W-:Y:S05]  /*ee70*/  BSYNC B1 ;  /* 0x0000000000017941 */ /* 0x000fea0003800000 */
.L_x_475:
        /* <DEDUP_REMOVED lines=12> */
.L_x_478:
[----:B------:R-:W-:Y:S05]  /*ef40*/  BSYNC B1 ;  /* 0x0000000000017941 */ /* 0x000fea0003800000 */
.L_x_477:
        /* <DEDUP_REMOVED lines=12> */
.L_x_480:
[----:B------:R-:W-:Y:S05]  /*f010*/  BSYNC B1 ;  /* 0x0000000000017941 */ /* 0x000fea0003800000 */
.L_x_479:
        /* <DEDUP_REMOVED lines=9> */
.L_x_482:
[----:B------:R-:W-:Y:S05]  /*f0b0*/  BSYNC B1 ;  /* 0x0000000000017941 */ /* 0x000fea0003800000 */
.L_x_481:
        /* <DEDUP_REMOVED lines=9> */
.L_x_484:
[----:B------:R-:W-:Y:S05]  /*f150*/  BSYNC B1 ;  /* 0x0000000000017941 */ /* 0x000fea0003800000 */
.L_x_483:
[----:B-----5:R-:W-:Y:S01]  /*f160*/  IMAD.U32 R121, R216, 0x10000, RZ ;  /* 0x00010000d8797824 */ /* 0x020fe200078e00ff */
[----:B------:R-:W-:Y:S01]  /*f170*/  ISETP.GT.AND P2, PT, R3, 0x108, PT ;  /* 0x000001080300780c */ /* 0x000fe20003f44270 */
[----:B------:R-:W-:Y:S02]  /*f180*/  BSSY B1, `(.L_x_485) ;  /* 0x0000009000017945 */ /* 0x000fe40003800000 */
[----:B------:R-:W-:-:S04]  /*f190*/  FMUL R120, R121, R16 ;  /* 0x0000001079787220 */ /* 0x000fc80000400000 */
[----:B------:R-:W-:-:S05]  /*f1a0*/  FFMA R120, R155, R2, R120 ;  /* 0x000000029b787223 */ /* 0x000fca0000000078 */
[----:B------:R-:W-:-:S05]  /*f1b0*/  F2FP.BF16.F32.PACK_AB R120, RZ, R120 ;  /* 0x00000078ff78723e */ /* 0x000fca00000010ff */
[----:B------:R1:W-:Y:S01]  /*f1c0*/  @P0 STG.E.U16 desc[UR36][R6.64+0x202], R120 ;  /* 0x0002027806000986 */ /* 0x0003e2000c101524 */
[----:B------:R-:W-:Y:S02]  /*f1d0*/  ISETP.GT.AND P0, PT, R0, RZ, P2 ;  /* 0x000000ff0000720c */ /* 0x000fe40001704270 */
[----:B-1----:R-:W-:-:S11]  /*f1e0*/  P2R R120, PR, RZ, 0x4 ;  /* 0x00000004ff787803 */ /* 0x002fd60000000000 */
[----:B------:R-:W-:Y:S05]  /*f1f0*/  @!P0 BRA `(.L_x_486) ;  /* 0x0000000000048947 */ /* 0x000fea0003800000 */
[----:B------:R1:W5:Y:S02]  /*f200*/  LDG.E.LTC128B.U16 R216, desc[UR36][R14.64+0x210] ;  /* 0x000210240ed87981 */ /* 0x000364000c1e1520 */
.L_x_486:
[----:B------:R-:W-:Y:S05]  /*f210*/  BSYNC B1 ;  /* 0x0000000000017941 */ /* 0x000fea0003800000 */
.L_x_485:
        /* <DEDUP_REMOVED lines=8> */
[----:B0-----:R-:W-:-:S11]  /*f2a0*/  P2R R121, PR, RZ, 0x2 ;  /* 0x00000002ff797803 */ /* 0x001fd60000000000 */
[----:B------:R-:W-:Y:S05]  /*f2b0*/  @!P0 BRA `(.L_x_488) ;  /* 0x0000000000048947 */ /* 0x000fea0003800000 */
[----:B------:R0:W5:Y:S02]  /*f2c0*/  LDG.E.LTC128B.U16 R216, desc[UR36][R14.64+0x212] ;  /* 0x000212240ed87981 */ /* 0x000164000c1e1520 */
.L_x_488:
[----:B------:R-:W-:Y:S05]  /*f2d0*/  BSYNC B1 ;  /* 0x0000000000017941 */ /* 0x000fea0003800000 */
.L_x_487:
        /* <DEDUP_REMOVED lines=9> */
.L_x_490:
[----:B------:R-:W-:Y:S05]  /*f370*/  BSYNC B1 ;  /* 0x0000000000017941 */ /* 0x000fea0003800000 */
.L_x_489:
        /* <DEDUP_REMOVED lines=9> */
.L_x_492:
[----:B------:R-:W-:Y:S05]  /*f410*/  BSYNC B1 ;  /* 0x0000000000017941 */ /* 0x000fea0003800000 */
.L_x_491:
        /* <DEDUP_REMOVED lines=11> */
.L_x_494:
[----:B------:R-:W-:Y:S05]  /*f4d0*/  BSYNC B1 ;  /* 0x0000000000017941 */ /* 0x000fea0003800000 */
.L_x_493:
        /* <DEDUP_REMOVED lines=11> */
.L_x_496:
[----:B------:R-:W-:Y:S05]  /*f590*/  BSYNC B1 ;  /* 0x0000000000017941 */ /* 0x000fea0003800000 */
.L_x_495:
        /* <DEDUP_REMOVED lines=9> */
.L_x_498:
[----:B------:R-:W-:Y:S05]  /*f630*/  BSYNC B1 ;  /* 0x0000000000017941 */ /* 0x000fea0003800000 */
.L_x_497:
        /* <DEDUP_REMOVED lines=9> */
.L_x_500:
[----:B------:R-:W-:Y:S05]  /*f6d0*/  BSYNC B1 ;  /* 0x0000000000017941 */ /* 0x000fea0003800000 */
.L_x_499:
        /* <DEDUP_REMOVED lines=11> */
.L_x_502:
[----:B------:R-:W-:Y:S05]  /*f790*/  BSYNC B1 ;  /* 0x0000000000017941 */ /* 0x000fea0003800000 */
.L_x_501:
        /* <DEDUP_REMOVED lines=11> */
.L_x_504:
[----:B------:R-:W-:Y:S05]  /*f850*/  BSYNC B1 ;  /* 0x0000000000017941 */ /* 0x000fea0003800000 */
.L_x_503:
        /* <DEDUP_REMOVED lines=9> */
.L_x_506:
[----:B------:R-:W-:Y:S05]  /*f8f0*/  BSYNC B1 ;  /* 0x0000000000017941 */ /* 0x000fea0003800000 */
.L_x_505:
        /* <DEDUP_REMOVED lines=9> */
.L_x_508:
[----:B------:R-:W-:Y:S05]  /*f990*/  BSYNC B1 ;  /* 0x0000000000017941 */ /* 0x000fea0003800000 */
.L_x_507:
        /* <DEDUP_REMOVED lines=11> */
.L_x_510:
[----:B------:R-:W-:Y:S05]  /*fa50*/  BSYNC B1 ;  /* 0x0000000000017941 */ /* 0x000fea0003800000 */
.L_x_509:
        /* <DEDUP_REMOVED lines=11> */
.L_x_512:
[----:B------:R-:W-:Y:S05]  /*fb10*/  BSYNC B1 ;  /* 0x0000000000017941 */ /* 0x000fea0003800000 */
.L_x_511:
        /* <DEDUP_REMOVED lines=9> */
.L_x_514:
[----:B------:R-:W-:Y:S05]  /*fbb0*/  BSYNC B1 ;  /* 0x0000000000017941 */ /* 0x000fea0003800000 */
.L_x_513:
        /* <DEDUP_REMOVED lines=9> */
.L_x_516:
[----:B------:R-:W-:Y:S05]  /*fc50*/  BSYNC B1 ;  /* 0x0000000000017941 */ /* 0x000fea0003800000 */
.L_x_515:
        /* <DEDUP_REMOVED lines=11> */
.L_x_518:
[----:B------:R-:W-:Y:S05]  /*fd10*/  BSYNC B1 ;  /* 0x0000000000017941 */ /* 0x000fea0003800000 */
.L_x_517:
        /* <DEDUP_REMOVED lines=11> */
.L_x_520:
[----:B------:R-:W-:Y:S05]  /*fdd0*/  BSYNC B1 ;  /* 0x0000000000017941 */ /* 0x000fea0003800000 */
.L_x_519:
        /* <DEDUP_REMOVED lines=9> */
.L_x_522:
[----:B------:R-:W-:Y:S05]  /*fe70*/  BSYNC B1 ;  /* 0x0000000000017941 */ /* 0x000fea0003800000 */
.L_x_521:
        /* <DEDUP_REMOVED lines=9> */
.L_x_524:
[----:B------:R-:W-:Y:S05]  /*ff10*/  BSYNC B1 ;  /* 0x0000000000017941 */ /* 0x000fea0003800000 */
.L_x_523:
        /* <DEDUP_REMOVED lines=11> */
.L_x_526:
[----:B------:R-:W-:Y:S05]  /*ffd0*/  BSYNC B1 ;  /* 0x0000000000017941 */ /* 0x000fea0003800000 */
.L_x_525:
        /* <DEDUP_REMOVED lines=11> */
.L_x_528:
[----:B------:R-:W-:Y:S05]  /*10090*/  BSYNC B1 ;  /* 0x0000000000017941 */ /* 0x000fea0003800000 */
.L_x_527:
        /* <DEDUP_REMOVED lines=9> */
.L_x_530:
[----:B------:R-:W-:Y:S05]  /*10130*/  BSYNC B1 ;  /* 0x0000000000017941 */ /* 0x000fea0003800000 */
.L_x_529:
        /* <DEDUP_REMOVED lines=9> */
.L_x_532:
[----:B------:R-:W-:Y:S05]  /*101d0*/  BSYNC B1 ;  /* 0x0000000000017941 */ /* 0x000fea0003800000 */
.L_x_531:
        /* <DEDUP_REMOVED lines=11> */
.L_x_534:
[----:B------:R-:W-:Y:S05]  /*10290*/  BSYNC B1 ;  /* 0x0000000000017941 */ /* 0x000fea0003800000 */
.L_x_533:
        /* <DEDUP_REMOVED lines=11> */
.L_x_536:
[----:B------:R-:W-:Y:S05]  /*10350*/  BSYNC B1 ;  /* 0x0000000000017941 */ /* 0x000fea0003800000 */
.L_x_535:
        /* <DEDUP_REMOVED lines=9> */
.L_x_538:
[----:B------:R-:W-:Y:S05]  /*103f0*/  BSYNC B1 ;  /* 0x0000000000017941 */ /* 0x000fea0003800000 */
.L_x_537:
        /* <DEDUP_REMOVED lines=9> */
.L_x_540:
[----:B------:R-:W-:Y:S05]  /*10490*/  BSYNC B1 ;  /* 0x0000000000017941 */ /* 0x000fea0003800000 */
.L_x_539:
        /* <DEDUP_REMOVED lines=11> */
.L_x_542:
[----:B------:R-:W-:Y:S05]  /*10550*/  BSYNC B1 ;  /* 0x0000000000017941 */ /* 0x000fea0003800000 */
.L_x_541:
        /* <DEDUP_REMOVED lines=11> */
.L_x_544:
[----:B------:R-:W-:Y:S05]  /*10610*/  BSYNC B1 ;  /* 0x0000000000017941 */ /* 0x000fea0003800000 */
.L_x_543:
        /* <DEDUP_REMOVED lines=9> */
.L_x_546:
[----:B------:R-:W-:Y:S05]  /*106b0*/  BSYNC B1 ;  /* 0x0000000000017941 */ /* 0x000fea0003800000 */
.L_x_545:
        /* <DEDUP_REMOVED lines=9> */
.L_x_548:
[----:B------:R-:W-:Y:S05]  /*10750*/  BSYNC B1 ;  /* 0x0000000000017941 */ /* 0x000fea0003800000 */
.L_x_547:
        /* <DEDUP_REMOVED lines=11> */
.L_x_550:
[----:B------:R-:W-:Y:S05]  /*10810*/  BSYNC B1 ;  /* 0x0000000000017941 */ /* 0x000fea0003800000 */
.L_x_549:
[----:B-----5:R-:W-:Y:S01]  /*10820*/  IMAD.U32 R137, R216, 0x10000, RZ ;  /* 0x00010000d8897824 */ /* 0x020fe200078e00ff */
[----:B------:R-:W-:Y:S01]  /*10830*/  ISETP.GT.AND P1, PT, R3, 0x149, PT ;  /* 0x000001490300780c */ /* 0x000fe20003f24270 */
[----:B------:R-:W-:Y:S02]  /*10840*/  BSSY B1, `(.L_x_551) ;  /* 0x0000009000017945 */ /* 0x000fe40003800000 */
[----:B------:R-:W-:Y:S01]  /*10850*/  FMUL R137, R137, R16 ;  /* 0x0000001089897220 */ /* 0x000fe20000400000 */
[----:B------:R-:W-:-:S03]  /*10860*/  P2R R139, PR, RZ, 0x2 ;  /* 0x00000002ff8b7803 */ /* 0x000fc60000000000 */
[----:B------:R-:W-:-:S05]  /*10870*/  FFMA R137, R188, R2, R137 ;  /* 0x00000002bc897223 */ /* 0x000fca0000000089 */
[----:B------:R-:W-:-:S05]  /*10880*/  F2FP.BF16.F32.PACK_AB R137, RZ, R137 ;  /* 0x00000089ff89723e */ /* 0x000fca00000010ff */
[----:B------:R0:W-:Y:S01]  /*10890*/  @P0 STG.E.U16 desc[UR36][R4.64+0x290], R137 ;  /* 0x0002908904000986 */ /* 0x0001e2000c101524 */
[----:B------:R-:W-:-:S13]  /*108a0*/  ISETP.GT.AND P0, PT, R0, RZ, P1 ;  /* 0x000000ff0000720c */ /* 0x000fda0000f04270 */
[----:B0-----:R-:W-:Y:S05]  /*108b0*/  @!P0 BRA `(.L_x_552) ;  /* 0x0000000000048947 */ /* 0x001fea0003800000 */
[----:B------:R0:W5:Y:S02]  /*108c0*/  LDG.E.LTC128B.U16 R216, desc[UR36][R14.64+0x292] ;  /* 0x000292240ed87981 */ /* 0x000164000c1e1520 */
.L_x_552:
[----:B------:R-:W-:Y:S05]  /*108d0*/  BSYNC B1 ;  /* 0x0000000000017941 */ /* 0x000fea0003800000 */
.L_x_551:
        /* <DEDUP_REMOVED lines=9> */
.L_x_554:
[----:B------:R-:W-:Y:S05]  /*10970*/  BSYNC B1 ;  /* 0x0000000000017941 */ /* 0x000fea0003800000 */
.L_x_553:
        /* <DEDUP_REMOVED lines=9> */
.L_x_556:
[----:B------:R-:W-:Y:S05]  /*10a10*/  BSYNC B1 ;  /* 0x0000000000017941 */ /* 0x000fea0003800000 */
.L_x_555:
        /* <DEDUP_REMOVED lines=11> */
.L_x_558:
[----:B------:R-:W-:Y:S05]  /*10ad0*/  BSYNC B1 ;  /* 0x0000000000017941 */ /* 0x000fea0003800000 */
.L_x_557:
        /* <DEDUP_REMOVED lines=11> */
.L_x_560:
[----:B------:R-:W-:Y:S05]  /*10b90*/  BSYNC B1 ;  /* 0x0000000000017941 */ /* 0x000fea0003800000 */
.L_x_559:
        /* <DEDUP_REMOVED lines=9> */
.L_x_562:
[----:B------:R-:W-:Y:S05]  /*10c30*/  BSYNC B1 ;  /* 0x0000000000017941 */ /* 0x000fea0003800000 */
.L_x_561:
        /* <DEDUP_REMOVED lines=9> */
.L_x_564:
[----:B------:R-:W-:Y:S05]  /*10cd0*/  BSYNC B1 ;  /* 0x0000000000017941 */ /* 0x000fea0003800000 */
.L_x_563:
        /* <DEDUP_REMOVED lines=11> */
.L_x_566:
[----:B------:R-:W-:Y:S05]  /*10d90*/  BSYNC B1 ;  /* 0x0000000000017941 */ /* 0x000fea0003800000 */
.L_x_565:
        /* <DEDUP_REMOVED lines=11> */
.L_x_568:
[----:B------:R-:W-:Y:S05]  /*10e50*/  BSYNC B1 ;  /* 0x0000000000017941 */ /* 0x000fea0003800000 */
.L_x_567:
        /* <DEDUP_REMOVED lines=9> */
.L_x_570:
[----:B------:R-:W-:Y:S05]  /*10ef0*/  BSYNC B1 ;  /* 0x0000000000017941 */ /* 0x000fea0003800000 */
.L_x_569:
        /* <DEDUP_REMOVED lines=9> */
.L_x_572:
[----:B------:R-:W-:Y:S05]  /*10f90*/  BSYNC B1 ;  /* 0x0000000000017941 */ /* 0x000fea0003800000 */
.L_x_571:
        /* <DEDUP_REMOVED lines=11> */
.L_x_574:
[----:B------:R-:W-:Y:S05]  /*11050*/  BSYNC B1 ;  /* 0x0000000000017941 */ /* 0x000fea0003800000 */
.L_x_573:
        /* <DEDUP_REMOVED lines=11> */
.L_x_576:
[----:B------:R-:W-:Y:S05]  /*11110*/  BSYNC B1 ;  /* 0x0000000000017941 */ /* 0x000fea0003800000 */
.L_x_575:
        /* <DEDUP_REMOVED lines=9> */
.L_x_578:
[----:B------:R-:W-:Y:S05]  /*111b0*/  BSYNC B1 ;  /* 0x0000000000017941 */ /* 0x000fea0003800000 */
.L_x_577:
        /* <DEDUP_REMOVED lines=9> */
.L_x_580:
[----:B------:R-:W-:Y:S05]  /*11250*/  BSYNC B1 ;  /* 0x0000000000017941 */ /* 0x000fea0003800000 */
.L_x_579:
[----:B-----5:R-:W-:Y:S01]  /*11260*/  IMAD.U32 R137, R216, 0x10000, RZ ;  /* 0x00010000d8897824 */ /* 0x020fe200078e00ff */
[----:B------:R-:W-:Y:S01]  /*11270*/  ISETP.GT.AND P6, PT, R3, 0x168, PT ;  /* 0x000001680300780c */ /* 0x000fe20003fc4270 */
[----:B------:R-:W-:Y:S02]  /*11280*/  BSSY B1, `(.L_x_581) ;  /* 0x0000008000017945 */ /* 0x000fe40003800000 */
[----:B------:R-:W-:-:S04]  /*11290*/  FMUL R138, R137, R16 ;  /* 0x00000010898a7220 */ /* 0x000fc80000400000 */
[----:B------:R-:W-:-:S05]  /*112a0*/  FFMA R138, R203, R2, R138 ;  /* 0x00000002cb8a7223 */ /* 0x000fca000000008a */
[----:B------:R-:W-:-:S05]  /*112b0*/  F2FP.BF16.F32.PACK_AB R138, RZ, R138 ;  /* 0x0000008aff8a723e */ /* 0x000fca00000010ff */
[----:B------:R0:W-:Y:S01]  /*112c0*/  @P0 STG.E.U16 desc[UR36][R6.64+0x2c2], R138 ;  /* 0x0002c28a06000986 */ /* 0x0001e2000c101524 */
[----:B------:R-:W-:-:S13]  /*112d0*/  ISETP.GT.AND P0, PT, R0, RZ, P6 ;  /* 0x000000ff0000720c */ /* 0x000fda0003704270 */
[----:B0-----:R-:W-:Y:S05]  /*112e0*/  @!P0 BRA `(.L_x_582) ;  /* 0x0000000000048947 */ /* 0x001fea0003800000 */
[----:B------:R0:W5:Y:S02]  /*112f0*/  LDG.E.LTC128B.U16 R216, desc[UR36][R14.64+0x2d0] ;  /* 0x0002d0240ed87981 */ /* 0x000164000c1e1520 */
.L_x_582:
[----:B------:R-:W-:Y:S05]  /*11300*/  BSYNC B1 ;  /* 0x0000000000017941 */ /* 0x000fea0003800000 */
.L_x_581:
        /* <DEDUP_REMOVED lines=10> */
.L_x_584:
[----:B------:R-:W-:Y:S05]  /*113b0*/  BSYNC B1 ;  /* 0x0000000000017941 */ /* 0x000fea0003800000 */
.L_x_583:
        /* <DEDUP_REMOVED lines=9> */
.L_x_586:
[----:B------:R-:W-:Y:S05]  /*11450*/  BSYNC B1 ;  /* 0x0000000000017941 */ /* 0x000fea0003800000 */
.L_x_585:
        /* <DEDUP_REMOVED lines=9> */
.L_x_588:
[----:B------:R-:W-:Y:S05]  /*114f0*/  BSYNC B1 ;  /* 0x0000000000017941 */ /* 0x000fea0003800000 */
.L_x_587:
        /* <DEDUP_REMOVED lines=10> */
.L_x_590:
[----:B------:R-:W-:Y:S05]  /*115a0*/  BSYNC B1 ;  /* 0x0000000000017941 */ /* 0x000fea0003800000 */
.L_x_589:
        /* <DEDUP_REMOVED lines=10> */
.L_x_592:
[----:B------:R-:W-:Y:S05]  /*11650*/  BSYNC B1 ;  /* 0x0000000000017941 */ /* 0x000fea0003800000 */
.L_x_591:
        /* <DEDUP_REMOVED lines=9> */
.L_x_594:
[----:B------:R-:W-:Y:S05]  /*116f0*/  BSYNC B1 ;  /* 0x0000000000017941 */ /* 0x000fea0003800000 */
.L_x_593:
        /* <DEDUP_REMOVED lines=9> */
.L_x_596:
[----:B------:R-:W-:Y:S05]  /*11790*/  BSYNC B1 ;  /* 0x0000000000017941 */ /* 0x000fea0003800000 */
.L_x_595:
        /* <DEDUP_REMOVED lines=10> */
.L_x_598:
[----:B------:R-:W-:Y:S05]  /*11840*/  BSYNC B1 ;  /* 0x0000000000017941 */ /* 0x000fea0003800000 */
.L_x_597:
[----:B-----5:R-:W-:Y:S01]  /*11850*/  IMAD.U32 R137, R216, 0x10000, RZ ;  /* 0x00010000d8897824 */ /* 0x020fe200078e00ff */
[----:B------:R-:W-:Y:S03]  /*11860*/  BSSY B1, `(.L_x_599) ;  /* 0x0000009000017945 */ /* 0x000fe60003800000 */
[----:B------:R-:W-:-:S04]  /*11870*/  FMUL R137, R137, R16 ;  /* 0x0000001089897220 */ /* 0x000fc80000400000 */
[----:B------:R-:W-:-:S05]  /*11880*/  FFMA R137, R212, R2, R137 ;  /* 0x00000002d4897223 */ /* 0x000fca0000000089 */
[----:B------:R-:W-:-:S05]  /*11890*/  F2FP.BF16.F32.PACK_AB R137, RZ, R137 ;  /* 0x00000089ff89723e */ /* 0x000fca00000010ff */
[----:B------:R0:W-:Y:S01]  /*118a0*/  @P0 STG.E.U16 desc[UR36][R4.64+0x2f0], R137 ;  /* 0x0002f08904000986 */ /* 0x0001e2000c101524 */
[----:B------:R-:W-:-:S04]  /*118b0*/  ISETP.GT.AND P0, PT, R3, 0x179, PT ;  /* 0x000001790300780c */ /* 0x000fc80003f04270 */
[----:B------:R-:W-:-:S13]  /*118c0*/  ISETP.GT.AND P5, PT, R0, RZ, P0 ;  /* 0x000000ff0000720c */ /* 0x000fda00007a4270 */
[----:B0-----:R-:W-:Y:S05]  /*118d0*/  @!P5 BRA `(.L_x_600) ;  /* 0x000000000004d947 */ /* 0x001fea0003800000 */
[----:B------:R0:W5:Y:S02]  /*118e0*/  LDG.E.LTC128B.U16 R216, desc[UR36][R14.64+0x2f2] ;  /* 0x0002f2240ed87981 */ /* 0x000164000c1e1520 */
.L_x_600:
[----:B------:R-:W-:Y:S05]  /*118f0*/  BSYNC B1 ;  /* 0x0000000000017941 */ /* 0x000fea0003800000 */
.L_x_599:
[----:B-----5:R-:W-:Y:S01]  /*11900*/  IMAD.U32 R3, R216, 0x10000, RZ ;  /* 0x00010000d8037824 */ /* 0x020fe200078e00ff */
[----:B------:R-:W-:Y:S03]  /*11910*/  BSSY B1, `(.L_x_601) ;  /* 0x0000008000017945 */ /* 0x000fe60003800000 */
[----:B0123--:R-:W-:-:S04]  /*11920*/  FMUL R14, R3, R16 ;  /* 0x00000010030e7220 */ /* 0x00ffc80000400000 */
[----:B------:R-:W-:-:S05]  /*11930*/  FFMA R14, R213, R2, R14 ;  /* 0x00000002d50e7223 */ /* 0x000fca000000000e */
[----:B------:R-:W-:-:S05]  /*11940*/  F2FP.BF16.F32.PACK_AB R14, RZ, R14 ;  /* 0x0000000eff0e723e */ /* 0x000fca00000010ff */
[----:B------:R0:W-:Y:S01]  /*11950*/  @P5 STG.E.U16 desc[UR36][R4.64+0x2f2], R14 ;  /* 0x0002f20e04005986 */ /* 0x0001e2000c101524 */
[----:B------:R-:W-:-:S13]  /*11960*/  ISETP.GT.AND P5, PT, R0, 0x8, P1 ;  /* 0x000000080000780c */ /* 0x000fda0000fa4270 */
[----:B0-----:R-:W-:Y:S05]  /*11970*/  @!P5 BRA `(.L_x_602) ;  /* 0x000000000004d947 */ /* 0x001fea0003800000 */
[----:B------:R0:W5:Y:S02]  /*11980*/  LDG.E.LTC128B.U16 R216, desc[UR36][R12.64+0x2f0] ;  /* 0x0002f0240cd87981 */ /* 0x000164000c1e1520 */
.L_x_602:
[----:B------:R-:W-:Y:S05]  /*11990*/  BSYNC B1 ;  /* 0x0000000000017941 */ /* 0x000fea0003800000 */
.L_x_601:
[----:B-----5:R-:W-:Y:S01]  /*119a0*/  IMAD.U32 R3, R216, 0x10000, RZ ;  /* 0x00010000d8037824 */ /* 0x020fe200078e00ff */
[----:B------:R-:W-:Y:S01]  /*119b0*/  BSSY B1, `(.L_x_603) ;  /* 0x000000a000017945 */ /* 0x000fe20003800000 */
[----:B------:R-:W-:Y:S02]  /*119c0*/  @P5 IMAD.MOV.U32 R4, RZ, RZ, R6 ;  /* 0x000000ffff045224 */ /* 0x000fe400078e0006 */
[----:B------:R-:W-:Y:S01]  /*119d0*/  FMUL R3, R3, R16 ;  /* 0x0000001003037220 */ /* 0x000fe20000400000 */
[----:B------:R-:W-:-:S03]  /*119e0*/  @P5 IMAD.MOV.U32 R5, RZ, RZ, R7 ;  /* 0x000000ffff055224 */ /* 0x000fc600078e0007 */
[----:B------:R-:W-:-:S05]  /*119f0*/  FFMA R3, R214, R2, R3 ;  /* 0x00000002d6037223 */ /* 0x000fca0000000003 */
[----:B------:R-:W-:-:S05]  /*11a00*/  F2FP.BF16.F32.PACK_AB R3, RZ, R3 ;  /* 0x00000003ff03723e */ /* 0x000fca00000010ff */
[----:B------:R1:W-:Y:S01]  /*11a10*/  @P5 STG.E.U16 desc[UR36][R4.64+0x2f0], R3 ;  /* 0x0002f00304005986 */ /* 0x0003e2000c101524 */
[----:B------:R-:W-:-:S13]  /*11a20*/  ISETP.GT.AND P5, PT, R0, 0x8, P0 ;  /* 0x000000080000780c */ /* 0x000fda00007a4270 */
[----:B-1----:R-:W-:Y:S05]  /*11a30*/  @!P5 BRA `(.L_x_604) ;  /* 0x000000000004d947 */ /* 0x002fea0003800000 */
[----:B------:R1:W5:Y:S02]  /*11a40*/  LDG.E.LTC128B.U16 R216, desc[UR36][R12.64+0x2f2] ;  /* 0x0002f2240cd87981 */ /* 0x000364000c1e1520 */
.L_x_604:
[----:B------:R-:W-:Y:S05]  /*11a50*/  BSYNC B1 ;  /* 0x0000000000017941 */ /* 0x000fea0003800000 */
.L_x_603:
[----:B-----5:R-:W-:Y:S01]  /*11a60*/  IMAD.U32 R3, R216, 0x10000, RZ ;  /* 0x00010000d8037824 */ /* 0x020fe200078e00ff */
[----:B------:R-:W-:Y:S03]  /*11a70*/  BSSY B1, `(.L_x_605) ;  /* 0x0000009000017945 */ /* 0x000fe60003800000 */
[----:B------:R-:W-:-:S04]  /*11a80*/  FMUL R4, R3, R16 ;  /* 0x0000001003047220 */ /* 0x000fc80000400000 */
[----:B------:R-:W-:-:S05]  /*11a90*/  FFMA R4, R215, R2, R4 ;  /* 0x00000002d7047223 */ /* 0x000fca0000000004 */
[----:B------:R-:W-:-:S05]  /*11aa0*/  F2FP.BF16.F32.PACK_AB R4, RZ, R4 ;  /* 0x00000004ff04723e */ /* 0x000fca00000010ff */
[----:B------:R2:W-:Y:S01]  /*11ab0*/  @P5 STG.E.U16 desc[UR36][R6.64+0x2f2], R4 ;  /* 0x0002f20406005986 */ /* 0x0005e2000c101524 */
[----:B------:R-:W-:-:S04]  /*11ac0*/  LOP3.LUT P5, RZ, R17, 0x1, RZ, 0xc0, !PT ;  /* 0x0000000111ff7812 */ /* 0x000fc800078ac0ff */
[----:B------:R-:W-:-:S13]  /*11ad0*/  ISETP.GT.AND P5, PT, R0, 0x80, P5 ;  /* 0x000000800000780c */ /* 0x000fda0002fa4270 */
[----:B--2---:R-:W-:Y:S05]  /*11ae0*/  @!P5 BRA `(.L_x_606) ;  /* 0x000000000004d947 */ /* 0x004fea0003800000 */
[----:B------:R2:W5:Y:S02]  /*11af0*/  LDG.E.LTC128B.U16 R216, desc[UR36][R10.64+0x180] ;  /* 0x000180240ad87981 */ /* 0x000564000c1e1520 */
.L_x_606:
[----:B------:R-:W-:Y:S05]  /*11b00*/  BSYNC B1 ;  /* 0x0000000000017941 */ /* 0x000fea0003800000 */
.L_x_605:
        /* <DEDUP_REMOVED lines=8> */
[----:B---3--:R-:W-:Y:S05]  /*11b90*/  @!P5 BRA `(.L_x_608) ;  /* 0x000000000004d947 */ /* 0x008fea0003800000 */
[----:B------:R3:W5:Y:S02]  /*11ba0*/  LDG.E.LTC128B.U16 R216, desc[UR36][R10.64+0x182] ;  /* 0x000182240ad87981 */ /* 0x000764000c1e1520 */
.L_x_608:
[----:B------:R-:W-:Y:S05]  /*11bb0*/  BSYNC B1 ;  /* 0x0000000000017941 */ /* 0x000fea0003800000 */
.L_x_607:
        /* <DEDUP_REMOVED lines=8> */
[----:B0-----:R-:W-:Y:S05]  /*11c40*/  @!P5 BRA `(.L_x_610) ;  /* 0x000000000004d947 */ /* 0x001fea0003800000 */
[----:B------:R0:W5:Y:S02]  /*11c50*/  LDG.E.LTC128B.U16 R216, desc[UR36][R8.64+0x180] ;  /* 0x0001802408d87981 */ /* 0x000164000c1e1520 */
.L_x_610:
[----:B------:R-:W-:Y:S05]  /*11c60*/  BSYNC B1 ;  /* 0x0000000000017941 */ /* 0x000fea0003800000 */
.L_x_609:
        /* <DEDUP_REMOVED lines=10> */
.L_x_612:
[----:B------:R-:W-:Y:S05]  /*11d10*/  BSYNC B1 ;  /* 0x0000000000017941 */ /* 0x000fea0003800000 */
.L_x_611:
        /* <DEDUP_REMOVED lines=10> */
.L_x_614:
[----:B------:R-:W-:Y:S05]  /*11dc0*/  BSYNC B1 ;  /* 0x0000000000017941 */ /* 0x000fea0003800000 */
.L_x_613:
        /* <DEDUP_REMOVED lines=10> */
.L_x_616:
[----:B------:R-:W-:Y:S05]  /*11e70*/  BSYNC B1 ;  /* 0x0000000000017941 */ /* 0x000fea0003800000 */
.L_x_615:
        /* <DEDUP_REMOVED lines=10> */
.L_x_618:
[----:B------:R-:W-:Y:S05]  /*11f20*/  BSYNC B1 ;  /* 0x0000000000017941 */ /* 0x000fea0003800000 */
.L_x_617:
        /* <DEDUP_REMOVED lines=10> */
.L_x_620:
[----:B------:R-:W-:Y:S05]  /*11fd0*/  BSYNC B1 ;  /* 0x0000000000017941 */ /* 0x000fea0003800000 */
.L_x_619:
        /* <DEDUP_REMOVED lines=10> */
.L_x_622:
[----:B------:R-:W-:Y:S05]  /*12080*/  BSYNC B1 ;  /* 0x0000000000017941 */ /* 0x000fea0003800000 */
.L_x_621:
        /* <DEDUP_REMOVED lines=10> */
.L_x_624:
[----:B------:R-:W-:Y:S05]  /*12130*/  BSYNC B1 ;  /* 0x0000000000017941 */ /* 0x000fea0003800000 */
.L_x_623:
        /* <DEDUP_REMOVED lines=10> */
.L_x_626:
[----:B------:R-:W-:Y:S05]  /*121e0*/  BSYNC B1 ;  /* 0x0000000000017941 */ /* 0x000fea0003800000 */
.L_x_625:
        /* <DEDUP_REMOVED lines=10> */
.L_x_628:
[----:B------:R-:W-:Y:S05]  /*12290*/  BSYNC B1 ;  /* 0x0000000000017941 */ /* 0x000fea0003800000 */
.L_x_627:
        /* <DEDUP_REMOVED lines=10> */
.L_x_630:
[----:B------:R-:W-:Y:S05]  /*12340*/  BSYNC B1 ;  /* 0x0000000000017941 */ /* 0x000fea0003800000 */
.L_x_629:
        /* <DEDUP_REMOVED lines=10> */
.L_x_632:
[----:B------:R-:W-:Y:S05]  /*123f0*/  BSYNC B1 ;  /* 0x0000000000017941 */ /* 0x000fea0003800000 */
.L_x_631:
        /* <DEDUP_REMOVED lines=10> */
.L_x_634:
[----:B------:R-:W-:Y:S05]  /*124a0*/  BSYNC B1 ;  /* 0x0000000000017941 */ /* 0x000fea0003800000 */
.L_x_633:
        /* <DEDUP_REMOVED lines=10> */
.L_x_636:
[----:B------:R-:W-:Y:S05]  /*12550*/  BSYNC B1 ;  /* 0x0000000000017941 */ /* 0x000fea0003800000 */
.L_x_635:
        /* <DEDUP_REMOVED lines=10> */
.L_x_638:
[----:B------:R-:W-:Y:S05]  /*12600*/  BSYNC B1 ;  /* 0x0000000000017941 */ /* 0x000fea0003800000 */
.L_x_637:
        /* <DEDUP_REMOVED lines=10> */
.L_x_640:
[----:B------:R-:W-:Y:S05]  /*126b0*/  BSYNC B1 ;  /* 0x0000000000017941 */ /* 0x000fea0003800000 */
.L_x_639:
        /* <DEDUP_REMOVED lines=10> */
.L_x_642:
[----:B------:R-:W-:Y:S05]  /*12760*/  BSYNC B1 ;  /* 0x0000000000017941 */ /* 0x000fea0003800000 */
.L_x_641:
        /* <DEDUP_REMOVED lines=10> */
.L_x_644:
[----:B------:R-:W-:Y:S05]  /*12810*/  BSYNC B1 ;  /* 0x0000000000017941 */ /* 0x000fea0003800000 */
.L_x_643:
        /* <DEDUP_REMOVED lines=10> */
.L_x_646:
[----:B------:R-:W-:Y:S05]  /*128c0*/  BSYNC B1 ;  /* 0x0000000000017941 */ /* 0x000fea0003800000 */
.L_x_645:
        /* <DEDUP_REMOVED lines=10> */
.L_x_648:
[----:B------:R-:W-:Y:S05]  /*12970*/  BSYNC B1 ;  /* 0x0000000000017941 */ /* 0x000fea0003800000 */
.L_x_647:
        /* <DEDUP_REMOVED lines=10> */
.L_x_650:
[----:B------:R-:W-:Y:S05]  /*12a20*/  BSYNC B1 ;  /* 0x0000000000017941 */ /* 0x000fea0003800000 */
.L_x_649:
        /* <DEDUP_REMOVED lines=10> */
.L_x_652:
[----:B------:R-:W-:Y:S05]  /*12ad0*/  BSYNC B1 ;  /* 0x0000000000017941 */ /* 0x000fea0003800000 */
.L_x_651:
        /* <DEDUP_REMOVED lines=10> */
.L_x_654:
[----:B------:R-:W-:Y:S05]  /*12b80*/  BSYNC B1 ;  /* 0x0000000000017941 */ /* 0x000fea0003800000 */
.L_x_653:
        /* <DEDUP_REMOVED lines=10> */
.L_x_656:
[----:B------:R-:W-:Y:S05]  /*12c30*/  BSYNC B1 ;  /* 0x0000000000017941 */ /* 0x000fea0003800000 */
.L_x_655:
        /* <DEDUP_REMOVED lines=10> */
.L_x_658:
[----:B------:R-:W-:Y:S05]  /*12ce0*/  BSYNC B1 ;  /* 0x0000000000017941 */ /* 0x000fea0003800000 */
.L_x_657:
        /* <DEDUP_REMOVED lines=10> */
.L_x_660:
[----:B------:R-:W-:Y:S05]  /*12d90*/  BSYNC B1 ;  /* 0x0000000000017941 */ /* 0x000fea0003800000 */
.L_x_659:
        /* <DEDUP_REMOVED lines=10> */
.L_x_662:
[----:B------:R-:W-:Y:S05]  /*12e40*/  BSYNC B1 ;  /* 0x0000000000017941 */ /* 0x000fea0003800000 */
.L_x_661:
        /* <DEDUP_REMOVED lines=10> */
.L_x_664:
[----:B------:R-:W-:Y:S05]  /*12ef0*/  BSYNC B1 ;  /* 0x0000000000017941 */ /* 0x000fea0003800000 */
.L_x_663:
        /* <DEDUP_REMOVED lines=10> */
.L_x_666:
[----:B------:R-:W-:Y:S05]  /*12fa0*/  BSYNC B1 ;  /* 0x0000000000017941 */ /* 0x000fea0003800000 */
.L_x_665:
        /* <DEDUP_REMOVED lines=10> */
.L_x_668:
[----:B------:R-:W-:Y:S05]  /*13050*/  BSYNC B1 ;  /* 0x0000000000017941 */ /* 0x000fea0003800000 */
.L_x_667:
        /* <DEDUP_REMOVED lines=10> */
.L_x_670:
[----:B------:R-:W-:Y:S05]  /*13100*/  BSYNC B1 ;  /* 0x0000000000017941 */ /* 0x000fea0003800000 */
.L_x_669:
        /* <DEDUP_REMOVED lines=10> */
.L_x_672:
[----:B------:R-:W-:Y:S05]  /*131b0*/  BSYNC B1 ;  /* 0x0000000000017941 */ /* 0x000fea0003800000 */
.L_x_671:
        /* <DEDUP_REMOVED lines=10> */
.L_x_674:
[----:B------:R-:W-:Y:S05]  /*13260*/  BSYNC B1 ;  /* 0x0000000000017941 */ /* 0x000fea0003800000 */
.L_x_673:
        /* <DEDUP_REMOVED lines=10> */
.L_x_676:
[----:B------:R-:W-:Y:S05]  /*13310*/  BSYNC B1 ;  /* 0x0000000000017941 */ /* 0x000fea0003800000 */
.L_x_675:
[----:B-----5:R-:W-:Y:S01]  /*13320*/  IMAD.U32 R3, R216, 0x10000, RZ ;  /* 0x00010000d8037824 */ /* 0x020fe200078e00ff */
[----:B------:R-:W-:Y:S03]  /*13330*/  BSSY B1, `(.L_x_677) ;  /* 0x0000009000017945 */ /* 0x000fe60003800000 */
[----:B------:R-:W-:-:S04]  /*13340*/  FMUL R4, R3, R16 ;  /* 0x0000001003047220 */ /* 0x000fc80000400000 */
[----:B------:R-:W-:-:S05]  /*13350*/  FFMA R4, R59, R2, R4 ;  /* 0x000000023b047223 */ /* 0x000fca0000000004 */
[----:B------:R-:W-:-:S05]  /*13360*/  F2FP.BF16.F32.PACK_AB R4, RZ, R4 ;  /* 0x00000004ff04723e */ /* 0x000fca00000010ff */
[----:B------:R0:W-:Y:S01]  /*13370*/  @P5 STG.E.U16 desc[UR36][R20.64+0x202], R4 ;  /* 0x0002020414005986 */ /* 0x0001e2000c101524 */
[----:B------:R-:W-:-:S04]  /*13380*/  ISETP.NE.AND P5, PT, R120, RZ, PT ;  /* 0x000000ff7800720c */ /* 0x000fc80003fa5270 */
[----:B------:R-:W-:-:S13]  /*13390*/  ISETP.GT.AND P5, PT, R0, 0x80, P5 ;  /* 0x000000800000780c */ /* 0x000fda0002fa4270 */
[----:B0-----:R-:W-:Y:S05]  /*133a0*/  @!P5 BRA `(.L_x_678) ;  /* 0x000000000004d947 */ /* 0x001fea0003800000 */
[----:B------:R0:W5:Y:S02]  /*133b0*/  LDG.E.LTC128B.U16 R216, desc[UR36][R10.64+0x210] ;  /* 0x000210240ad87981 */ /* 0x000164000c1e1520 */
.L_x_678:
[----:B------:R-:W-:Y:S05]  /*133c0*/  BSYNC B1 ;  /* 0x0000000000017941 */ /* 0x000fea0003800000 */
.L_x_677:
        /* <DEDUP_REMOVED lines=10> */
.L_x_680:
[----:B------:R-:W-:Y:S05]  /*13470*/  BSYNC B1 ;  /* 0x0000000000017941 */ /* 0x000fea0003800000 */
.L_x_679:
        /* <DEDUP_REMOVED lines=10> */
.L_x_682:
[----:B------:R-:W-:Y:S05]  /*13520*/  BSYNC B1 ;  /* 0x0000000000017941 */ /* 0x000fea0003800000 */
.L_x_681:
        /* <DEDUP_REMOVED lines=10> */
.L_x_684:
[----:B------:R-:W-:Y:S05]  /*135d0*/  BSYNC B1 ;  /* 0x0000000000017941 */ /* 0x000fea0003800000 */
.L_x_683:
        /* <DEDUP_REMOVED lines=10> */
.L_x_686:
[----:B------:R-:W-:Y:S05]  /*13680*/  BSYNC B1 ;  /* 0x0000000000017941 */ /* 0x000fea0003800000 */
.L_x_685:
        /* <DEDUP_REMOVED lines=10> */
.L_x_688:
[----:B------:R-:W-:Y:S05]  /*13730*/  BSYNC B1 ;  /* 0x0000000000017941 */ /* 0x000fea0003800000 */
.L_x_687:
        /* <DEDUP_REMOVED lines=10> */
.L_x_690:
[----:B------:R-:W-:Y:S05]  /*137e0*/  BSYNC B1 ;  /* 0x0000000000017941 */ /* 0x000fea0003800000 */
.L_x_689:
        /* <DEDUP_REMOVED lines=10> */
.L_x_692:
[----:B------:R-:W-:Y:S05]  /*13890*/  BSYNC B1 ;  /* 0x0000000000017941 */ /* 0x000fea0003800000 */
.L_x_691:
        /* <DEDUP_REMOVED lines=10> */
.L_x_694:
[----:B------:R-:W-:Y:S05]  /*13940*/  BSYNC B1 ;  /* 0x0000000000017941 */ /* 0x000fea0003800000 */
.L_x_693:
        /* <DEDUP_REMOVED lines=10> */
.L_x_696:
[----:B------:R-:W-:Y:S05]  /*139f0*/  BSYNC B1 ;  /* 0x0000000000017941 */ /* 0x000fea0003800000 */
.L_x_695:
        /* <DEDUP_REMOVED lines=10> */
.L_x_698:
[----:B------:R-:W-:Y:S05]  /*13aa0*/  BSYNC B1 ;  /* 0x0000000000017941 */ /* 0x000fea0003800000 */
.L_x_697:
        /* <DEDUP_REMOVED lines=10> */
.L_x_700:
[----:B------:R-:W-:Y:S05]  /*13b50*/  BSYNC B1 ;  /* 0x0000000000017941 */ /* 0x000fea0003800000 */
.L_x_699:
        /* <DEDUP_REMOVED lines=10> */
.L_x_702:
[----:B------:R-:W-:Y:S05]  /*13c00*/  BSYNC B1 ;  /* 0x0000000000017941 */ /* 0x000fea0003800000 */
.L_x_701:
        /* <DEDUP_REMOVED lines=10> */
.L_x_704:
[----:B------:R-:W-:Y:S05]  /*13cb0*/  BSYNC B1 ;  /* 0x0000000000017941 */ /* 0x000fea0003800000 */
.L_x_703:
        /* <DEDUP_REMOVED lines=10> */
.L_x_706:
[----:B------:R-:W-:Y:S05]  /*13d60*/  BSYNC B1 ;  /* 0x0000000000017941 */ /* 0x000fea0003800000 */
.L_x_705:
        /* <DEDUP_REMOVED lines=10> */
.L_x_708:
[----:B------:R-:W-:Y:S05]  /*13e10*/  BSYNC B1 ;  /* 0x0000000000017941 */ /* 0x000fea0003800000 */
.L_x_707:
        /* <DEDUP_REMOVED lines=10> */
.L_x_710:
[----:B------:R-:W-:Y:S05]  /*13ec0*/  BSYNC B1 ;  /* 0x0000000000017941 */ /* 0x000fea0003800000 */
.L_x_709:
        /* <DEDUP_REMOVED lines=10> */
.L_x_712:
[----:B------:R-:W-:Y:S05]  /*13f70*/  BSYNC B1 ;  /* 0x0000000000017941 */ /* 0x000fea0003800000 */
.L_x_711:
        /* <DEDUP_REMOVED lines=10> */
.L_x_714:
[----:B------:R-:W-:Y:S05]  /*14020*/  BSYNC B1 ;  /* 0x0000000000017941 */ /* 0x000fea0003800000 */
.L_x_713:
        /* <DEDUP_REMOVED lines=10> */
.L_x_716:
[----:B------:R-:W-:Y:S05]  /*140d0*/  BSYNC B1 ;  /* 0x0000000000017941 */ /* 0x000fea0003800000 */
.L_x_715:
        /* <DEDUP_REMOVED lines=10> */
.L_x_718:
[----:B------:R-:W-:Y:S05]  /*14180*/  BSYNC B1 ;  /* 0x0000000000017941 */ /* 0x000fea0003800000 */
.L_x_717:
        /* <DEDUP_REMOVED lines=10> */
.L_x_720:
[----:B------:R-:W-:Y:S05]  /*14230*/  BSYNC B1 ;  /* 0x0000000000017941 */ /* 0x000fea0003800000 */
.L_x_719:
        /* <DEDUP_REMOVED lines=10> */
.L_x_722:
[----:B------:R-:W-:Y:S05]  /*142e0*/  BSYNC B1 ;  /* 0x0000000000017941 */ /* 0x000fea0003800000 */
.L_x_721:
        /* <DEDUP_REMOVED lines=10> */
.L_x_724:
[----:B------:R-:W-:Y:S05]  /*14390*/  BSYNC B1 ;  /* 0x0000000000017941 */ /* 0x000fea0003800000 */
.L_x_723:
        /* <DEDUP_REMOVED lines=10> */
.L_x_726:
[----:B------:R-:W-:Y:S05]  /*14440*/  BSYNC B1 ;  /* 0x0000000000017941 */ /* 0x000fea0003800000 */
.L_x_725:
        /* <DEDUP_REMOVED lines=10> */
.L_x_728:
[----:B------:R-:W-:Y:S05]  /*144f0*/  BSYNC B1 ;  /* 0x0000000000017941 */ /* 0x000fea0003800000 */
.L_x_727:
        /* <DEDUP_REMOVED lines=10> */
.L_x_730:
[----:B------:R-:W-:Y:S05]  /*145a0*/  BSYNC B1 ;  /* 0x0000000000017941 */ /* 0x000fea0003800000 */
.L_x_729:
        /* <DEDUP_REMOVED lines=10> */
.L_x_732:
[----:B------:R-:W-:Y:S05]  /*14650*/  BSYNC B1 ;  /* 0x0000000000017941 */ /* 0x000fea0003800000 */
.L_x_731:
        /* <DEDUP_REMOVED lines=10> */
.L_x_734:
[----:B------:R-:W-:Y:S05]  /*14700*/  BSYNC B1 ;  /* 0x0000000000017941 */ /* 0x000fea0003800000 */
.L_x_733:
        /* <DEDUP_REMOVED lines=10> */
.L_x_736:
[----:B------:R-:W-:Y:S05]  /*147b0*/  BSYNC B1 ;  /* 0x0000000000017941 */ /* 0x000fea0003800000 */
.L_x_735:
        /* <DEDUP_REMOVED lines=10> */
.L_x_738:
[----:B------:R-:W-:Y:S05]  /*14860*/  BSYNC B1 ;  /* 0x0000000000017941 */ /* 0x000fea0003800000 */
.L_x_737:
        /* <DEDUP_REMOVED lines=10> */
.L_x_740:
[----:B------:R-:W-:Y:S05]  /*14910*/  BSYNC B1 ;  /* 0x0000000000017941 */ /* 0x000fea0003800000 */
.L_x_739:
        /* <DEDUP_REMOVED lines=10> */
.L_x_742:
[----:B------:R-:W-:Y:S05]  /*149c0*/  BSYNC B1 ;  /* 0x0000000000017941 */ /* 0x000fea0003800000 */
.L_x_741:
        /* <DEDUP_REMOVED lines=10> */
.L_x_744:
[----:B------:R-:W-:Y:S05]  /*14a70*/  BSYNC B1 ;  /* 0x0000000000017941 */ /* 0x000fea0003800000 */
.L_x_743:
        /* <DEDUP_REMOVED lines=10> */
.L_x_746:
[----:B------:R-:W-:Y:S05]  /*14b20*/  BSYNC B1 ;  /* 0x0000000000017941 */ /* 0x000fea0003800000 */
.L_x_745:
        /* <DEDUP_REMOVED lines=10> */
.L_x_748:
[----:B------:R-:W-:Y:S05]  /*14bd0*/  BSYNC B1 ;  /* 0x0000000000017941 */ /* 0x000fea0003800000 */
.L_x_747:
        /* <DEDUP_REMOVED lines=10> */
.L_x_750:
[----:B------:R-:W-:Y:S05]  /*14c80*/  BSYNC B1 ;  /* 0x0000000000017941 */ /* 0x000fea0003800000 */
.L_x_749:
        /* <DEDUP_REMOVED lines=10> */
.L_x_752:
[----:B------:R-:W-:Y:S05]  /*14d30*/  BSYNC B1 ;  /* 0x0000000000017941 */ /* 0x000fea0003800000 */
.L_x_751:
        /* <DEDUP_REMOVED lines=10> */
.L_x_754:
[----:B------:R-:W-:Y:S05]  /*14de0*/  BSYNC B1 ;  /* 0x0000000000017941 */ /* 0x000fea0003800000 */
.L_x_753:
        /* <DEDUP_REMOVED lines=10> */
.L_x_756:
[----:B------:R-:W-:Y:S05]  /*14e90*/  BSYNC B1 ;  /* 0x0000000000017941 */ /* 0x000fea0003800000 */
.L_x_755:
        /* <DEDUP_REMOVED lines=10> */
.L_x_758:
[----:B------:R-:W-:Y:S05]  /*14f40*/  BSYNC B1 ;  /* 0x0000000000017941 */ /* 0x000fea0003800000 */
.L_x_757:
        /* <DEDUP_REMOVED lines=10> */
.L_x_760:
[----:B------:R-:W-:Y:S05]  /*14ff0*/  BSYNC B1 ;  /* 0x0000000000017941 */ /* 0x000fea0003800000 */
.L_x_759:
        /* <DEDUP_REMOVED lines=10> */
.L_x_762:
[----:B------:R-:W-:Y:S05]  /*150a0*/  BSYNC B1 ;  /* 0x0000000000017941 */ /* 0x000fea0003800000 */
.L_x_761:
        /* <DEDUP_REMOVED lines=10> */
.L_x_764:
[----:B------:R-:W-:Y:S05]  /*15150*/  BSYNC B1 ;  /* 0x0000000000017941 */ /* 0x000fea0003800000 */
.L_x_763:
        /* <DEDUP_REMOVED lines=10> */
.L_x_766:
[----:B------:R-:W-:Y:S05]  /*15200*/  BSYNC B1 ;  /* 0x0000000000017941 */ /* 0x000fea0003800000 */
.L_x_765:
        /* <DEDUP_REMOVED lines=10> */
.L_x_768:
[----:B------:R-:W-:Y:S05]  /*152b0*/  BSYNC B1 ;  /* 0x0000000000017941 */ /* 0x000fea0003800000 */
.L_x_767:
        /* <DEDUP_REMOVED lines=10> */
.L_x_770:
[----:B------:R-:W-:Y:S05]  /*15360*/  BSYNC B1 ;  /* 0x0000000000017941 */ /* 0x000fea0003800000 */
.L_x_769:
        /* <DEDUP_REMOVED lines=10> */
.L_x_772:
[----:B------:R-:W-:Y:S05]  /*15410*/  BSYNC B1 ;  /* 0x0000000000017941 */ /* 0x000fea0003800000 */
.L_x_771:
        /* <DEDUP_REMOVED lines=9> */
.L_x_774:
[----:B------:R-:W-:Y:S05]  /*154b0*/  BSYNC B1 ;  /* 0x0000000000017941 */ /* 0x000fea0003800000 */
.L_x_773:
        /* <DEDUP_REMOVED lines=9> */
.L_x_776:
[----:B------:R-:W-:Y:S05]  /*15550*/  BSYNC B1 ;  /* 0x0000000000017941 */ /* 0x000fea0003800000 */
.L_x_775:
        /* <DEDUP_REMOVED lines=9> */
.L_x_778:
[----:B------:R-:W-:Y:S05]  /*155f0*/  BSYNC B1 ;  /* 0x0000000000017941 */ /* 0x000fea0003800000 */
.L_x_777:
        /* <DEDUP_REMOVED lines=9> */
.L_x_780:
[----:B------:R-:W-:Y:S05]  /*15690*/  BSYNC B1 ;  /* 0x0000000000017941 */ /* 0x000fea0003800000 */
.L_x_779:
        /* <DEDUP_REMOVED lines=9> */
.L_x_782:
[----:B------:R-:W-:Y:S05]  /*15730*/  BSYNC B1 ;  /* 0x0000000000017941 */ /* 0x000fea0003800000 */
.L_x_781:
        /* <DEDUP_REMOVED lines=9> */
.L_x_784:
[----:B------:R-:W-:Y:S05]  /*157d0*/  BSYNC B1 ;  /* 0x0000000000017941 */ /* 0x000fea0003800000 */
.L_x_783:
        /* <DEDUP_REMOVED lines=9> */
.L_x_786:
[----:B------:R-:W-:Y:S05]  /*15870*/  BSYNC B1 ;  /* 0x0000000000017941 */ /* 0x000fea0003800000 */
.L_x_785:
        /* <DEDUP_REMOVED lines=9> */
.L_x_788:
[----:B------:R-:W-:Y:S05]  /*15910*/  BSYNC B1 ;  /* 0x0000000000017941 */ /* 0x000fea0003800000 */
.L_x_787:
        /* <DEDUP_REMOVED lines=9> */
.L_x_790:
[----:B------:R-:W-:Y:S05]  /*159b0*/  BSYNC B1 ;  /* 0x0000000000017941 */ /* 0x000fea0003800000 */
.L_x_789:
        /* <DEDUP_REMOVED lines=9> */
.L_x_792:
[----:B------:R-:W-:Y:S05]  /*15a50*/  BSYNC B1 ;  /* 0x0000000000017941 */ /* 0x000fea0003800000 */
.L_x_791:
        /* <DEDUP_REMOVED lines=9> */
.L_x_794:
[----:B------:R-:W-:Y:S05]  /*15af0*/  BSYNC B1 ;  /* 0x0000000000017941 */ /* 0x000fea0003800000 */
.L_x_793:
        /* <DEDUP_REMOVED lines=9> */
.L_x_796:
[----:B------:R-:W-:Y:S05]  /*15b90*/  BSYNC B1 ;  /* 0x0000000000017941 */ /* 0x000fea0003800000 */
.L_x_795:
[----:B------:R-:W-:Y:S05]  /*15ba0*/  @!P0 BRA `(.L_x_797) ;  /* 0x0000007c00588947 */ /* 0x000fea0003800000 */
[----:B0----5:R-:W-:-:S04]  /*15bb0*/  IMAD.U32 R3, R216, 0x10000, RZ ;  /* 0x00010000d8037824 */ /* 0x021fc800078e00ff */
[----:B------:R-:W-:-:S04]  /*15bc0*/  FMUL R0, R3, R16 ;  /* 0x0000001003007220 */ /* 0x000fc80000400000 */
[----:B------:R-:W-:-:S05]  /*15bd0*/  FFMA R0, R119, R2, R0 ;  /* 0x0000000277007223 */ /* 0x000fca0000000000 */
[----:B------:R-:W-:-:S05]  /*15be0*/  F2FP.BF16.F32.PACK_AB R0, RZ, R0 ;  /* 0x00000000ff00723e */ /* 0x000fca00000010ff */
[----:B------:R0:W-:Y:S01]  /*15bf0*/  STG.E.U16 desc[UR36][R20.64+0x2f2], R0 ;  /* 0x0002f20014007986 */ /* 0x0001e2000c101524 */
[----:B------:R-:W-:Y:S05]  /*15c00*/  BRA `(.L_x_797) ;  /* 0x0000007c00407947 */ /* 0x000fea0003800000 */
.L_x_34:
[----:B------:R-:W2:Y:S01]  /*15c10*/  LDL.LU R13, [R1+0x188] ;  /* 0x00018800010d7983 */ /* 0x000ea20000300800 */
[----:B------:R-:W-:-:S03]  /*15c20*/  ULDC.64 UR4, c[0x0][0x5c0] ;  /* 0x0001700000047ab9 */ /* 0x000fc60000000a00 */
[----:B------:R-:W3:Y:S04]  /*15c30*/  LDL.LU R8, [R1+0x18c] ;  /* 0x00018c0001087983 */ /* 0x000ee80000300800 */
[----:B------:R-:W5:Y:S04]  /*15c40*/  LDL.LU R10, [R1+0x1f8] ;  /* 0x0001f800010a7983 */ /* 0x000f680000300800 */
[----:B------:R-:W4:Y:S04]  /*15c50*/  LDL.LU R11, [R1+0x1fc] ;  /* 0x0001fc00010b7983 */ /* 0x000f280000300800 */
        /* <DEDUP_REMOVED lines=18> */
[----:B------:R-:W4:Y:S01]  /*15d80*/  LDL.LU R15, [R1+0x2fc] ;  /* 0x0002fc00010f7983 */ /* 0x000f220000300800 */
[----:B------:R-:W-:-:S03]  /*15d90*/  LEA R4, P0, R6, UR4, 0x1 ;  /* 0x0000000406047c11 */ /* 0x000fc6000f8008ff */
[----:B------:R-:W2:Y:S01]  /*15da0*/  LDL.LU R7, [R1+0x180] ;  /* 0x0001800001077983 */ /* 0x000ea20000300800 */
[----:B------:R-:W-:-:S03]  /*15db0*/  LEA.HI.X R5, R6, UR5, R14, 0x1, P0 ;  /* 0x0000000506057c11 */ /* 0x000fc600080f0c0e */
[----:B------:R-:W5:Y:S01]  /*15dc0*/  LDL.LU R14, [R1+0x184] ;  /* 0x00018400010e7983 */ /* 0x000f620000300800 */
[----:B------:R-:W-:-:S04]  /*15dd0*/  ISETP.GT.AND P2, PT, R3, 0x1, PT ;  /* 0x000000010300780c */ /* 0x000fc80003f44270 */
[----:B------:R-:W-:Y:S01]  /*15de0*/  ISETP.GT.AND P0, PT, R0, RZ, P2 ;  /* 0x000000ff0000720c */ /* 0x000fe20001704270 */
[----:B---3--:R-:W-:-:S05]  /*15df0*/  FMUL R8, R8, R2 ;  /* 0x0000000208087220 */ /* 0x008fca0000400000 */
[----:B------:R-:W-:Y:S01]  /*15e00*/  F2FP.BF16.F32.PACK_AB R8, RZ, R8 ;  /* 0x00000008ff08723e */ /* 0x000fe200000010ff */
[----:B--2---:R-:W-:-:S05]  /*15e10*/  FMUL R6, R7, R2 ;  /* 0x0000000207067220 */ /* 0x004fca0000400000 */
[----:B------:R-:W-:-:S05]  /*15e20*/  F2FP.BF16.F32.PACK_AB R6, RZ, R6 ;  /* 0x00000006ff06723e */ /* 0x000fca00000010ff */
[----:B------:R5:W-:Y:S01]  /*15e30*/  @P1 STG.E.U16 desc[UR36][R4.64], R6 ;  /* 0x0000000604001986 */ /* 0x000be2000c101524 */
[-C--:B------:R-:W-:Y:S01]  /*15e40*/  FMUL R7, R13, R2.reuse ;  /* 0x000000020d077220 */ /* 0x080fe20000400000 */
[----:B------:R-:W-:Y:S02]  /*15e50*/  IMAD.SHL.U32 R13, R18, 0x10, RZ ;  /* 0x00000010120d7824 */ /* 0x000fe400078e00ff */
[----:B-----5:R-:W-:-:S05]  /*15e60*/  FMUL R6, R14, R2 ;  /* 0x000000020e067220 */ /* 0x020fca0000400000 */
[----:B------:R-:W-:Y:S02]  /*15e70*/  F2FP.BF16.F32.PACK_AB R6, RZ, R6 ;  /* 0x00000006ff06723e */ /* 0x000fe400000010ff */
[----:B------:R-:W-:Y:S02]  /*15e80*/  F2FP.BF16.F32.PACK_AB R7, RZ, R7 ;  /* 0x00000007ff07723e */ /* 0x000fe400000010ff */
[----:B------:R-:W-:Y:S01]  /*15e90*/  SHF.L.U64.HI R14, R18, 0x4, R19 ;  /* 0x00000004120e7819 */ /* 0x000fe20000010213 */
[----:B------:R0:W-:Y:S01]  /*15ea0*/  @P0 STG.E.U16 desc[UR36][R4.64+0x2], R6 ;  /* 0x0000020604000986 */ /* 0x0001e2000c101524 */
[----:B------:R-:W-:Y:S02]  /*15eb0*/  PRMT R9, R7, 0x7610, R9 ;  /* 0x0000761007097816 */ /* 0x000fe40000000009 */
[----:B------:R-:W-:Y:S02]  /*15ec0*/  ISETP.GT.AND P1, PT, R0, 0x8, P5 ;  /* 0x000000080000780c */ /* 0x000fe40002f24270 */
[----:B0-----:R-:W-:-:S05]  /*15ed0*/  IADD3 R6, P0, R13, R4, RZ ;  /* 0x000000040d067210 */ /* 0x001fca0007f1e0ff */
[----:B------:R-:W-:Y:S01]  /*15ee0*/  IMAD.X R7, R14, 0x1, R5, P0 ;  /* 0x000000010e077824 */ /* 0x000fe200000e0605 */
[----:B------:R-:W-:-:S05]  /*15ef0*/  ISETP.GT.AND P0, PT, R0, 0x8, P2 ;  /* 0x000000080000780c */ /* 0x000fca0001704270 */
[----:B------:R0:W-:Y:S08]  /*15f00*/  @P1 STG.E.U16 desc[UR36][R6.64], R9 ;  /* 0x0000000906001986 */ /* 0x0001f0000c101524 */
[----:B------:R1:W-:Y:S04]  /*15f10*/  @P0 STG.E.U16 desc[UR36][R6.64+0x2], R8 ;  /* 0x0000020806000986 */ /* 0x0003e8000c101524 */
[----:B0-----:R-:W2:Y:S04]  /*15f20*/  LDL.LU R9, [R1+0x1f4] ;  /* 0x0001f40001097983 */ /* 0x001ea80000300800 */
[----:B-1----:R-:W3:Y:S01]  /*15f30*/  LDL.LU R8, [R1+0x190] ;  /* 0x0001900001087983 */ /* 0x002ee20000300800 */
[----:B------:R-:W-:-:S04]  /*15f40*/  ISETP.GT.AND P2, PT, R3, 0x8, PT ;  /* 0x000000080300780c */ /* 0x000fc80003f44270 */
[----:B------:R-:W-:Y:S01]  /*15f50*/  ISETP.GT.AND P0, PT, R0, RZ, P2 ;  /* 0x000000ff0000720c */ /* 0x000fe20001704270 */
[----:B---3--:R-:W-:-:S05]  /*15f60*/  FMUL R8, R8, R2 ;  /* 0x0000000208087220 */ /* 0x008fca0000400000 */
[----:B------:R-:W-:-:S07]  /*15f70*/  F2FP.BF16.F32.PACK_AB R8, RZ, R8 ;  /* 0x00000008ff08723e */ /* 0x000fce00000010ff */
[----:B------:R0:W-:Y:S04]  /*15f80*/  @P0 STG.E.U16 desc[UR36][R4.64+0x10], R8 ;  /* 0x0000100804000986 */ /* 0x0001e8000c101524 */
[----:B0-----:R-:W3:Y:S01]  /*15f90*/  LDL.LU R8, [R1+0x194] ;  /* 0x0001940001087983 */ /* 0x001ee20000300800 */
[----:B------:R-:W-:-:S04]  /*15fa0*/  ISETP.GT.AND P1, PT, R3, 0x9, PT ;  /* 0x000000090300780c */ /* 0x000fc80003f24270 */
[----:B------:R-:W-:Y:S01]  /*15fb0*/  ISETP.GT.AND P0, PT, R0, RZ, P1 ;  /* 0x000000ff0000720c */ /* 0x000fe20000f04270 */
[----:B---3--:R-:W-:-:S05]  /*15fc0*/  FMUL R8, R8, R2 ;  /* 0x0000000208087220 */ /* 0x008fca0000400000 */
[----:B------:R-:W-:-:S07]  /*15fd0*/  F2FP.BF16.F32.PACK_AB R8, RZ, R8 ;  /* 0x00000008ff08723e */ /* 0x000fce00000010ff */
[----:B------:R0:W-:Y:S04]  /*15fe0*/  @P0 STG.E.U16 desc[UR36][R4.64+0x12], R8 ;  /* 0x0000120804000986 */ /* 0x0001e8000c101524 */
[----:B0-----:R-:W3:Y:S01]  /*15ff0*/  LDL.LU R8, [R1+0x198] ;  /* 0x0001980001087983 */ /* 0x001ee20000300800 */
[----:B------:R-:W-:Y:S01]  /*16000*/  ISETP.GT.AND P0, PT, R0, 0x8, P2 ;  /* 0x000000080000780c */ /* 0x000fe20001704270 */
        /* <DEDUP_REMOVED lines=120> */
[----:B------:R-:W-:Y:S02]  /*16790*/  ISETP.GT.AND P0, PT, R0, RZ, P2 ;  /* 0x000000ff0000720c */ /* 0x000fe40001704270 */
[----:B------:R-:W-:Y:S02]  /*167a0*/  ISETP.GT.AND P1, PT, R3, 0x39, PT ;  /* 0x000000390300780c */ /* 0x000fe40003f24270 */
[----:B------:R-:W-:Y:S01]  /*167b0*/  SHF.L.U64.HI R19, R18, 0x8, R19 ;  /* 0x0000000812137819 */ /* 0x000fe20000010213 */
[----:B------:R-:W-:-:S05]  /*167c0*/  FMUL R10, R10, R2 ;  /* 0x000000020a0a7220 */ /* 0x000fca0000400000 */
[----:B------:R-:W-:Y:S01]  /*167d0*/  F2FP.BF16.F32.PACK_AB R10, RZ, R10 ;  /* 0x0000000aff0a723e */ /* 0x000fe200000010ff */
[----:B----4-:R-:W-:-:S05]  /*167e0*/  FMUL R12, R12, R2 ;  /* 0x000000020c0c7220 */ /* 0x010fca0000400000 */
[----:B------:R-:W-:Y:S01]  /*167f0*/  F2FP.BF16.F32.PACK_AB R12, RZ, R12 ;  /* 0x0000000cff0c723e */ /* 0x000fe200000010ff */
[----:B---3--:R-:W-:-:S05]  /*16800*/  FMUL R8, R8, R2 ;  /* 0x0000000208087220 */ /* 0x008fca0000400000 */
[----:B------:R-:W-:-:S05]  /*16810*/  F2FP.BF16.F32.PACK_AB R8, RZ, R8 ;  /* 0x00000008ff08723e */ /* 0x000fca00000010ff */
[----:B------:R2:W-:Y:S01]  /*16820*/  @P0 STG.E.U16 desc[UR36][R4.64+0x70], R8 ;  /* 0x0000700804000986 */ /* 0x0005e2000c101524 */
[----:B------:R-:W-:Y:S01]  /*16830*/  ISETP.GT.AND P0, PT, R0, RZ, P1 ;  /* 0x000000ff0000720c */ /* 0x000fe20000f04270 */
[----:B--2---:R-:W-:-:S05]  /*16840*/  FMUL R8, R9, R2 ;  /* 0x0000000209087220 */ /* 0x004fca0000400000 */
[----:B------:R-:W-:-:S07]  /*16850*/  F2FP.BF16.F32.PACK_AB R8, RZ, R8 ;  /* 0x00000008ff08723e */ /* 0x000fce00000010ff */
[----:B------:R0:W-:Y:S02]  /*16860*/  @P0 STG.E.U16 desc[UR36][R4.64+0x72], R8 ;  /* 0x0000720804000986 */ /* 0x0001e4000c101524 */
[----:B0-----:R-:W-:-:S05]  /*16870*/  LEA R8, P0, R18, R4, 0x8 ;  /* 0x0000000412087211 */ /* 0x001fca00078040ff */
[----:B------:R-:W-:Y:S01]  /*16880*/  IMAD.X R9, R19, 0x1, R5, P0 ;  /* 0x0000000113097824 */ /* 0x000fe200000e0605 */
[----:B------:R-:W-:-:S13]  /*16890*/  ISETP.GT.AND P0, PT, R0, 0x8, P2 ;  /* 0x000000080000780c */ /* 0x000fda0001704270 */
[----:B------:R0:W-:Y:S01]  /*168a0*/  @P0 STG.E.U16 desc[UR36][R6.64+0x70], R10 ;  /* 0x0000700a06000986 */ /* 0x0001e2000c101524 */
[----:B------:R-:W-:Y:S01]  /*168b0*/  ISETP.GT.AND P0, PT, R0, 0x8, P1 ;  /* 0x000000080000780c */ /* 0x000fe20000f04270 */
[----:B0-----:R-:W-:-:S05]  /*168c0*/  FMUL R10, R11, R2 ;  /* 0x000000020b0a7220 */ /* 0x001fca0000400000 */
[----:B------:R-:W-:Y:S02]  /*168d0*/  F2FP.BF16.F32.PACK_AB R10, RZ, R10 ;  /* 0x0000000aff0a723e */ /* 0x000fe400000010ff */
[----:B------:R-:W-:-:S05]  /*168e0*/  ISETP.GT.AND P2, PT, R3, 0x40, PT ;  /* 0x000000400300780c */ /* 0x000fca0003f44270 */
[----:B------:R0:W-:Y:S02]  /*168f0*/  @P0 STG.E.U16 desc[UR36][R6.64+0x72], R10 ;  /* 0x0000720a06000986 */ /* 0x0001e4000c101524 */
[----:B0-----:R-:W-:-:S05]  /*16900*/  IADD3 R10, P0, R13, R8, RZ ;  /* 0x000000080d0a7210 */ /* 0x001fca0007f1e0ff */
[----:B------:R-:W-:Y:S01]  /*16910*/  IMAD.X R11, R14, 0x1, R9, P0 ;  /* 0x000000010e0b7824 */ /* 0x000fe200000e0609 */
[----:B------:R-:W-:-:S13]  /*16920*/  ISETP.GT.AND P0, PT, R0, RZ, P2 ;  /* 0x000000ff0000720c */ /* 0x000fda0001704270 */
[----:B------:R0:W-:Y:S04]  /*16930*/  @P0 STG.E.U16 desc[UR36][R4.64+0x80], R12 ;  /* 0x0000800c04000986 */ /* 0x0001e8000c101524 */
[----:B0-----:R-:W2:Y:S01]  /*16940*/  LDL.LU R12, [R1+0x204] ;  /* 0x00020400010c7983 */ /* 0x001ea20000300800 */
[----:B------:R-:W-:-:S04]  /*16950*/  ISETP.GT.AND P1, PT, R3, 0x41, PT ;  /* 0x000000410300780c */ /* 0x000fc80003f24270 */
[----:B------:R-:W-:Y:S01]  /*16960*/  ISETP.GT.AND P0, PT, R0, RZ, P1 ;  /* 0x000000ff0000720c */ /* 0x000fe20000f04270 */
[----:B--2---:R-:W-:-:S05]  /*16970*/  FMUL R12, R12, R2 ;  /* 0x000000020c0c7220 */ /* 0x004fca0000400000 */
[----:B------:R-:W-:-:S07]  /*16980*/  F2FP.BF16.F32.PACK_AB R12, RZ, R12 ;  /* 0x0000000cff0c723e */ /* 0x000fce00000010ff */
[----:B------:R0:W-:Y:S04]  /*16990*/  @P0 STG.E.U16 desc[UR36][R4.64+0x82], R12 ;  /* 0x0000820c04000986 */ /* 0x0001e8000c101524 */
[----:B0-----:R-:W2:Y:S01]  /*169a0*/  LDL.LU R12, [R1+0x208] ;  /* 0x00020800010c7983 */ /* 0x001ea20000300800 */
[----:B------:R-:W-:Y:S01]  /*169b0*/  ISETP.GT.AND P0, PT, R0, 0x8, P2 ;  /* 0x000000080000780c */ /* 0x000fe20001704270 */
        /* <DEDUP_REMOVED lines=236> */
[----:B------:R-:W-:Y:S02]  /*17880*/  ISETP.GT.AND P0, PT, R0, RZ, P1 ;  /* 0x000000ff0000720c */ /* 0x000fe40000f04270 */
[C---:B------:R-:W-:Y:S02]  /*17890*/  ISETP.GT.AND P4, PT, R3.reuse, 0xa9, PT ;  /* 0x000000a90300780c */ /* 0x040fe40003f84270 */
[----:B------:R-:W-:Y:S01]  /*178a0*/  ISETP.GT.AND P3, PT, R3, 0xb1, PT ;  /* 0x000000b10300780c */ /* 0x000fe20003f64270 */
[----:B--2---:R-:W-:-:S05]  /*178b0*/  FMUL R12, R12, R2 ;  /* 0x000000020c0c7220 */ /* 0x004fca0000400000 */
[----:B------:R-:W-:-:S05]  /*178c0*/  F2FP.BF16.F32.PACK_AB R12, RZ, R12 ;  /* 0x0000000cff0c723e */ /* 0x000fca00000010ff */
[----:B------:R0:W-:Y:S01]  /*178d0*/  @P0 STG.E.U16 desc[UR36][R4.64+0x132], R12 ;  /* 0x0001320c04000986 */ /* 0x0001e2000c101524 */
[----:B------:R-:W-:Y:S01]  /*178e0*/  ISETP.GT.AND P0, PT, R0, 0x8, P2 ;  /* 0x000000080000780c */ /* 0x000fe20001704270 */
[----:B0-----:R-:W-:-:S05]  /*178f0*/  FMUL R12, R235, R2 ;  /* 0x00000002eb0c7220 */ /* 0x001fca0000400000 */
[----:B------:R-:W-:-:S07]  /*17900*/  F2FP.BF16.F32.PACK_AB R12, RZ, R12 ;  /* 0x0000000cff0c723e */ /* 0x000fce00000010ff */
[----:B------:R0:W-:Y:S01]  /*17910*/  @P0 STG.E.U16 desc[UR36][R6.64+0x130], R12 ;  /* 0x0001300c06000986 */ /* 0x0001e2000c101524 */
[----:B------:R-:W-:Y:S02]  /*17920*/  ISETP.GT.AND P0, PT, R0, 0x8, P1 ;  /* 0x000000080000780c */ /* 0x000fe40000f04270 */
[----:B------:R-:W-:Y:S01]  /*17930*/  ISETP.GT.AND P2, PT, R3, 0xa0, PT ;  /* 0x000000a00300780c */ /* 0x000fe20003f44270 */
[----:B0-----:R-:W-:-:S05]  /*17940*/  FMUL R12, R233, R2 ;  /* 0x00000002e90c7220 */ /* 0x001fca0000400000 */
[----:B------:R-:W-:-:S05]  /*17950*/  F2FP.BF16.F32.PACK_AB R12, RZ, R12 ;  /* 0x0000000cff0c723e */ /* 0x000fca00000010ff */
[----:B------:R0:W-:Y:S01]  /*17960*/  @P0 STG.E.U16 desc[UR36][R6.64+0x132], R12 ;  /* 0x0001320c06000986 */ /* 0x0001e2000c101524 */
[----:B------:R-:W-:Y:S02]  /*17970*/  ISETP.GT.AND P0, PT, R0, RZ, P2 ;  /* 0x000000ff0000720c */ /* 0x000fe40001704270 */
[----:B------:R-:W-:Y:S01]  /*17980*/  ISETP.GT.AND P1, PT, R3, 0xa1, PT ;  /* 0x000000a10300780c */ /* 0x000fe20003f24270 */
[----:B0-----:R-:W-:-:S05]  /*17990*/  FMUL R12, R232, R2 ;  /* 0x00000002e80c7220 */ /* 0x001fca0000400000 */
[----:B------:R-:W-:-:S05]  /*179a0*/  F2FP.BF16.F32.PACK_AB R12, RZ, R12 ;  /* 0x0000000cff0c723e */ /* 0x000fca00000010ff */
[----:B------:R0:W-:Y:S01]  /*179b0*/  @P0 STG.E.U16 desc[UR36][R4.64+0x140], R12 ;  /* 0x0001400c04000986 */ /* 0x0001e2000c101524 */
[----:B------:R-:W-:Y:S01]  /*179c0*/  ISETP.GT.AND P0, PT, R0, RZ, P1 ;  /* 0x000000ff0000720c */ /* 0x000fe20000f04270 */
[----:B0-----:R-:W-:-:S05]  /*179d0*/  FMUL R12, R231, R2 ;  /* 0x00000002e70c7220 */ /* 0x001fca0000400000 */
[----:B------:R-:W-:-:S07]  /*179e0*/  F2FP.BF16.F32.PACK_AB R12, RZ, R12 ;  /* 0x0000000cff0c723e */ /* 0x000fce00000010ff */
        /* <DEDUP_REMOVED lines=39> */
[----:B------:R-:W-:Y:S01]  /*17c60*/  ISETP.GT.AND P0, PT, R0, 0x8, P3 ;  /* 0x000000080000780c */ /* 0x000fe20001f04270 */
[----:B0-----:R-:W-:-:S05]  /*17c70*/  FMUL R12, R221, R2 ;  /* 0x00000002dd0c7220 */ /* 0x001fca0000400000 */
[----:B------:R-:W-:-:S07]  /*17c80*/  F2FP.BF16.F32.PACK_AB R12, RZ, R12 ;  /* 0x0000000cff0c723e */ /* 0x000fce00000010ff */
[----:B------:R0:W-:Y:S01]  /*17c90*/  @P0 STG.E.U16 desc[UR36][R6.64+0x162], R12 ;  /* 0x0001620c06000986 */ /* 0x0001e2000c101524 */
[----:B------:R-:W-:-:S04]  /*17ca0*/  ISETP.GT.AND P0, PT, R3, 0xb8, PT ;  /* 0x000000b80300780c */ /* 0x000fc80003f04270 */
[----:B------:R-:W-:Y:S01]  /*17cb0*/  ISETP.GT.AND P2, PT, R0, RZ, P0 ;  /* 0x000000ff0000720c */ /* 0x000fe20000744270 */
        /* <DEDUP_REMOVED lines=13> */
[----:B0-----:R-:W-:Y:S02]  /*17d90*/  FMUL R12, R15, R2 ;  /* 0x000000020f0c7220 */ /* 0x001fe40000400000 */
[----:B------:R-:W2:Y:S04]  /*17da0*/  LDL.LU R15, [R1+0x12c] ;  /* 0x00012c00010f7983 */ /* 0x000ea80000300800 */
[----:B------:R-:W3:Y:S04]  /*17db0*/  LDL.LU R235, [R1+0x13c] ;  /* 0x00013c0001eb7983 */ /* 0x000ee80000300800 */
[----:B------:R-:W4:Y:S04]  /*17dc0*/  LDL.LU R233, [R1+0x140] ;  /* 0x0001400001e97983 */ /* 0x000f280000300800 */
[----:B------:R-:W5:Y:S04]  /*17dd0*/  LDL.LU R232, [R1+0x144] ;  /* 0x0001440001e87983 */ /* 0x000f680000300800 */
[----:B------:R-:W5:Y:S04]  /*17de0*/  LDL.LU R231, [R1+0x148] ;  /* 0x0001480001e77983 */ /* 0x000f680000300800 */
[----:B------:R-:W5:Y:S04]  /*17df0*/  LDL.LU R230, [R1+0x14c] ;  /* 0x00014c0001e67983 */ /* 0x000f680000300800 */
[----:B------:R-:W5:Y:S04]  /*17e00*/  LDL.LU R229, [R1+0x150] ;  /* 0x0001500001e57983 */ /* 0x000f680000300800 */
[----:B------:R-:W5:Y:S04]  /*17e10*/  LDL.LU R228, [R1+0x154] ;  /* 0x0001540001e47983 */ /* 0x000f680000300800 */
[----:B------:R-:W5:Y:S01]  /*17e20*/  LDL.LU R227, [R1+0x158] ;  /* 0x0001580001e37983 */ /* 0x000f620000300800 */
[----:B------:R-:W-:-:S03]  /*17e30*/  F2FP.BF16.F32.PACK_AB R12, RZ, R12 ;  /* 0x0000000cff0c723e */ /* 0x000fc600000010ff */
[----:B------:R-:W5:Y:S04]  /*17e40*/  LDL.LU R226, [R1+0x15c] ;  /* 0x00015c0001e27983 */ /* 0x000f680000300800 */
        /* <DEDUP_REMOVED lines=8> */
[----:B------:R0:W-:Y:S04]  /*17ed0*/  @P6 STG.E.U16 desc[UR36][R6.64+0x172], R12 ;  /* 0x0001720c06006986 */ /* 0x0001e8000c101524 */
[----:B0-----:R-:W2:Y:S01]  /*17ee0*/  LDL.LU R12, [R1] ;  /* 0x00000000010c7983 */ /* 0x001ea20000300800 */
[----:B------:R-:W-:Y:S01]  /*17ef0*/  ISETP.GT.AND P6, PT, R0, 0x80, P5 ;  /* 0x000000800000780c */ /* 0x000fe20002fc4270 */
[----:B--2---:R-:W-:-:S05]  /*17f00*/  FMUL R12, R12, R2 ;  /* 0x000000020c0c7220 */ /* 0x004fca0000400000 */
[----:B------:R-:W-:-:S07]  /*17f10*/  F2FP.BF16.F32.PACK_AB R12, RZ, R12 ;  /* 0x0000000cff0c723e */ /* 0x000fce00000010ff */
[----:B------:R0:W-:Y:S04]  /*17f20*/  @P6 STG.E.U16 desc[UR36][R8.64], R12 ;  /* 0x0000000c08006986 */ /* 0x0001e8000c101524 */
[----:B0-----:R-:W2:Y:S01]  /*17f30*/  LDL.LU R12, [R1+0x4] ;  /* 0x00000400010c7983 */ /* 0x001ea20000300800 */
[----:B------:R-:W-:-:S04]  /*17f40*/  ISETP.GT.AND P6, PT, R3, 0x1, PT ;  /* 0x000000010300780c */ /* 0x000fc80003fc4270 */
        /* <DEDUP_REMOVED lines=421> */
[----:B------:R-:W-:-:S05]  /*199a0*/  FMUL R15, R15, R2 ;  /* 0x000000020f0f7220 */ /* 0x000fca0000400000 */
[----:B------:R-:W-:Y:S01]  /*199b0*/  F2FP.BF16.F32.PACK_AB R15, RZ, R15 ;  /* 0x0000000fff0f723e */ /* 0x000fe200000010ff */
[----:B--2---:R-:W-:-:S05]  /*199c0*/  FMUL R12, R12, R2 ;  /* 0x000000020c0c7220 */ /* 0x004fca0000400000 */
[----:B------:R-:W-:-:S05]  /*199d0*/  F2FP.BF16.F32.PACK_AB R12, RZ, R12 ;  /* 0x0000000cff0c723e */ /* 0x000fca00000010ff */
[----:B------:R0:W-:Y:S02]  /*199e0*/  @P5 STG.E.U16 desc[UR36][R10.64+0x120], R12 ;  /* 0x0001200c0a005986 */ /* 0x0001e4000c101524 */
[----:B0-----:R-:W-:Y:S02]  /*199f0*/  PRMT R12, R15, 0x7610, R12 ;  /* 0x000076100f0c7816 */ /* 0x001fe4000000000c */
[----:B------:R-:W2:Y:S01]  /*19a00*/  LDL.LU R15, [R1+0x130] ;  /* 0x00013000010f7983 */ /* 0x000ea20000300800 */
[----:B------:R-:W-:-:S13]  /*19a10*/  ISETP.GT.AND P5, PT, R0, 0x88, P6 ;  /* 0x000000880000780c */ /* 0x000fda00037a4270 */
[----:B------:R0:W-:Y:S04]  /*19a20*/  @P5 STG.E.U16 desc[UR36][R10.64+0x122], R12 ;  /* 0x0001220c0a005986 */ /* 0x0001e8000c101524 */
[----:B0-----:R-:W3:Y:S01]  /*19a30*/  LDL.LU R12, [R1+0x138] ;  /* 0x00013800010c7983 */ /* 0x001ee20000300800 */
[----:B--2---:R-:W-:-:S05]  /*19a40*/  FMUL R15, R15, R2 ;  /* 0x000000020f0f7220 */ /* 0x004fca0000400000 */
[----:B------:R-:W-:-:S04]  /*19a50*/  F2FP.BF16.F32.PACK_AB R15, RZ, R15 ;  /* 0x0000000fff0f723e */ /* 0x000fc800000010ff */
[----:B------:R-:W-:Y:S02]  /*19a60*/  PRMT R18, R15, 0x7610, R18 ;  /* 0x000076100f127816 */ /* 0x000fe40000000012 */
[----:B------:R-:W2:Y:S01]  /*19a70*/  LDL.LU R15, [R1+0x134] ;  /* 0x00013400010f7983 */ /* 0x000ea20000300800 */
[----:B------:R-:W-:-:S04]  /*19a80*/  ISETP.GT.AND P6, PT, R3, 0x98, PT ;  /* 0x000000980300780c */ /* 0x000fc80003fc4270 */
[----:B------:R-:W-:Y:S02]  /*19a90*/  ISETP.GT.AND P5, PT, R0, 0x80, P6 ;  /* 0x000000800000780c */ /* 0x000fe400037a4270 */
[----:B------:R-:W-:-:S11]  /*19aa0*/  ISETP.GT.AND P6, PT, R3, 0x99, PT ;  /* 0x000000990300780c */ /* 0x000fd60003fc4270 */
[----:B------:R0:W-:Y:S01]  /*19ab0*/  @P5 STG.E.U16 desc[UR36][R8.64+0x130], R18 ;  /* 0x0001301208005986 */ /* 0x0001e2000c101524 */
[----:B------:R-:W-:Y:S01]  /*19ac0*/  ISETP.GT.AND P5, PT, R0, 0x80, P6 ;  /* 0x000000800000780c */ /* 0x000fe200037a4270 */
[----:B---3--:R-:W-:-:S05]  /*19ad0*/  FMUL R12, R12, R2 ;  /* 0x000000020c0c7220 */ /* 0x008fca0000400000 */
[----:B------:R-:W-:-:S04]  /*19ae0*/  F2FP.BF16.F32.PACK_AB R12, RZ, R12 ;  /* 0x0000000cff0c723e */ /* 0x000fc800000010ff */
[----:B------:R-:W-:Y:S01]  /*19af0*/  PRMT R19, R12, 0x7610, R19 ;  /* 0x000076100c137816 */ /* 0x000fe20000000013 */
[----:B------:R-:W-:-:S05]  /*19b00*/  FMUL R12, R235, R2 ;  /* 0x00000002eb0c7220 */ /* 0x000fca0000400000 */
[----:B------:R-:W-:-:S04]  /*19b10*/  F2FP.BF16.F32.PACK_AB R12, RZ, R12 ;  /* 0x0000000cff0c723e */ /* 0x000fc800000010ff */
[----:B0-----:R-:W-:Y:S01]  /*19b20*/  PRMT R18, R12, 0x7610, R18 ;  /* 0x000076100c127816 */ /* 0x001fe20000000012 */
[----:B----4-:R-:W-:-:S05]  /*19b30*/  FMUL R12, R233, R2 ;  /* 0x00000002e90c7220 */ /* 0x010fca0000400000 */
[----:B------:R-:W-:Y:S01]  /*19b40*/  F2FP.BF16.F32.PACK_AB R12, RZ, R12 ;  /* 0x0000000cff0c723e */ /* 0x000fe200000010ff */
[-C--:B------:R-:W-:Y:S01]  /*19b50*/  FMUL R120, R120, R2.reuse ;  /* 0x0000000278787220 */ /* 0x080fe20000400000 */
[-C--:B------:R-:W-:Y:S01]  /*19b60*/  FMUL R121, R121, R2.reuse ;  /* 0x0000000279797220 */ /* 0x080fe20000400000 */
[-C--:B------:R-:W-:Y:S01]  /*19b70*/  FMUL R122, R122, R2.reuse ;  /* 0x000000027a7a7220 */ /* 0x080fe20000400000 */
[----:B------:R-:W-:Y:S02]  /*19b80*/  FMUL R123, R123, R2 ;  /* 0x000000027b7b7220 */ /* 0x000fe40000400000 */
[----:B------:R-:W-:Y:S02]  /*19b90*/  F2FP.BF16.F32.PACK_AB R120, RZ, R120 ;  /* 0x00000078ff78723e */ /* 0x000fe400000010ff */
[----:B------:R-:W-:Y:S02]  /*19ba0*/  F2FP.BF16.F32.PACK_AB R121, RZ, R121 ;  /* 0x00000079ff79723e */ /* 0x000fe400000010ff */
[----:B------:R-:W-:-:S02]  /*19bb0*/  F2FP.BF16.F32.PACK_AB R122, RZ, R122 ;  /* 0x0000007aff7a723e */ /* 0x000fc400000010ff */
[----:B------:R-:W-:Y:S01]  /*19bc0*/  F2FP.BF16.F32.PACK_AB R123, RZ, R123 ;  /* 0x0000007bff7b723e */ /* 0x000fe200000010ff */
[-C--:B------:R-:W-:Y:S01]  /*19bd0*/  FMUL R124, R124, R2.reuse ;  /* 0x000000027c7c7220 */ /* 0x080fe20000400000 */
[----:B------:R-:W-:-:S04]  /*19be0*/  FMUL R125, R125, R2 ;  /* 0x000000027d7d7220 */ /* 0x000fc80000400000 */
[----:B------:R-:W-:Y:S02]  /*19bf0*/  F2FP.BF16.F32.PACK_AB R124, RZ, R124 ;  /* 0x0000007cff7c723e */ /* 0x000fe400000010ff */
[----:B------:R-:W-:Y:S01]  /*19c00*/  F2FP.BF16.F32.PACK_AB R125, RZ, R125 ;  /* 0x0000007dff7d723e */ /* 0x000fe200000010ff */
[-C--:B------:R-:W-:Y:S01]  /*19c10*/  FMUL R126, R126, R2.reuse ;  /* 0x000000027e7e7220 */ /* 0x080fe20000400000 */
[----:B------:R-:W-:-:S04]  /*19c20*/  FMUL R127, R127, R2 ;  /* 0x000000027f7f7220 */ /* 0x000fc80000400000 */
[----:B------:R-:W-:Y:S02]  /*19c30*/  F2FP.BF16.F32.PACK_AB R126, RZ, R126 ;  /* 0x0000007eff7e723e */ /* 0x000fe400000010ff */
[----:B------:R-:W-:Y:S01]  /*19c40*/  F2FP.BF16.F32.PACK_AB R127, RZ, R127 ;  /* 0x0000007fff7f723e */ /* 0x000fe200000010ff */
[-C--:B------:R-:W-:Y:S01]  /*19c50*/  FMUL R128, R128, R2.reuse ;  /* 0x0000000280807220 */ /* 0x080fe20000400000 */
[----:B--2---:R-:W-:-:S05]  /*19c60*/  FMUL R15, R15, R2 ;  /* 0x000000020f0f7220 */ /* 0x004fca0000400000 */
[----:B------:R-:W-:-:S05]  /*19c70*/  F2FP.BF16.F32.PACK_AB R15, RZ, R15 ;  /* 0x0000000fff0f723e */ /* 0x000fca00000010ff */
[----:B------:R0:W-:Y:S01]  /*19c80*/  @P5 STG.E.U16 desc[UR36][R8.64+0x132], R15 ;  /* 0x0001320f08005986 */ /* 0x0001e2000c101524 */
[----:B------:R-:W-:-:S04]  /*19c90*/  ISETP.GT.AND P5, PT, R3, 0x98, PT ;  /* 0x000000980300780c */ /* 0x000fc80003fa4270 */
[----:B------:R-:W-:-:S13]  /*19ca0*/  ISETP.GT.AND P5, PT, R0, 0x88, P5 ;  /* 0x000000880000780c */ /* 0x000fda0002fa4270 */
[----:B------:R1:W-:Y:S01]  /*19cb0*/  @P5 STG.E.U16 desc[UR36][R10.64+0x130], R19 ;  /* 0x000130130a005986 */ /* 0x0003e2000c101524 */
[----:B------:R-:W-:Y:S02]  /*19cc0*/  ISETP.GT.AND P5, PT, R0, 0x88, P6 ;  /* 0x000000880000780c */ /* 0x000fe400037a4270 */
[----:B------:R-:W-:Y:S02]  /*19cd0*/  ISETP.GT.AND P6, PT, R3, 0xa0, PT ;  /* 0x000000a00300780c */ /* 0x000fe40003fc4270 */
[----:B0-----:R-:W-:-:S09]  /*19ce0*/  PRMT R15, R12, 0x7610, R15 ;  /* 0x000076100c0f7816 */ /* 0x001fd2000000000f */
[----:B------:R0:W-:Y:S01]  /*19cf0*/  @P5 STG.E.U16 desc[UR36][R10.64+0x132], R18 ;  /* 0x000132120a005986 */ /* 0x0001e2000c101524 */
[----:B------:R-:W-:Y:S02]  /*19d00*/  ISETP.GT.AND P5, PT, R0, 0x80, P6 ;  /* 0x000000800000780c */ /* 0x000fe400037a4270 */
[----:B------:R-:W-:Y:S01]  /*19d10*/  ISETP.GT.AND P6, PT, R3, 0xa1, PT ;  /* 0x000000a10300780c */ /* 0x000fe20003fc4270 */
[----:B-----5:R-:W-:-:S05]  /*19d20*/  FMUL R12, R232, R2 ;  /* 0x00000002e80c7220 */ /* 0x020fca0000400000 */
[----:B------:R-:W-:-:S05]  /*19d30*/  F2FP.BF16.F32.PACK_AB R12, RZ, R12 ;  /* 0x0000000cff0c723e */ /* 0x000fca00000010ff */
[----:B------:R2:W-:Y:S01]  /*19d40*/  @P5 STG.E.U16 desc[UR36][R8.64+0x140], R15 ;  /* 0x0001400f08005986 */ /* 0x0005e2000c101524 */
[----:B------:R-:W-:Y:S02]  /*19d50*/  ISETP.GT.AND P5, PT, R0, 0x80, P6 ;  /* 0x000000800000780c */ /* 0x000fe400037a4270 */
[----:B-1----:R-:W-:Y:S01]  /*19d60*/  PRMT R19, R12, 0x7610, R19 ;  /* 0x000076100c137816 */ /* 0x002fe20000000013 */
[----:B------:R-:W-:-:S10]  /*19d70*/  FMUL R12, R231, R2 ;  /* 0x00000002e70c7220 */ /* 0x000fd40000400000 */
[----:B------:R1:W-:Y:S01]  /*19d80*/  @P5 STG.E.U16 desc[UR36][R8.64+0x142], R19 ;  /* 0x0001421308005986 */ /* 0x0003e2000c101524 */
[----:B------:R-:W-:-:S04]  /*19d90*/  ISETP.GT.AND P5, PT, R3, 0xa0, PT ;  /* 0x000000a00300780c */ /* 0x000fc80003fa4270 */
[----:B------:R-:W-:Y:S02]  /*19da0*/  ISETP.GT.AND P5, PT, R0, 0x88, P5 ;  /* 0x000000880000780c */ /* 0x000fe40002fa4270 */
[----:B------:R-:W-:-:S04]  /*19db0*/  F2FP.BF16.F32.PACK_AB R12, RZ, R12 ;  /* 0x0000000cff0c723e */ /* 0x000fc800000010ff */
[----:B0-----:R-:W-:Y:S01]  /*19dc0*/  PRMT R18, R12, 0x7610, R18 ;  /* 0x000076100c127816 */ /* 0x001fe20000000012 */
[----:B------:R-:W-:-:S06]  /*19dd0*/  FMUL R12, R230, R2 ;  /* 0x00000002e60c7220 */ /* 0x000fcc0000400000 */
[----:B------:R0:W-:Y:S01]  /*19de0*/  @P5 STG.E.U16 desc[UR36][R10.64+0x140], R18 ;  /* 0x000140120a005986 */ /* 0x0001e2000c101524 */
[----:B------:R-:W-:Y:S02]  /*19df0*/  ISETP.GT.AND P5, PT, R0, 0x88, P6 ;  /* 0x000000880000780c */ /* 0x000fe400037a4270 */
[----:B------:R-:W-:Y:S02]  /*19e00*/  F2FP.BF16.F32.PACK_AB R12, RZ, R12 ;  /* 0x0000000cff0c723e */ /* 0x000fe400000010ff */
[----:B------:R-:W-:Y:S02]  /*19e10*/  ISETP.GT.AND P6, PT, R3, 0xa8, PT ;  /* 0x000000a80300780c */ /* 0x000fe40003fc4270 */
[----:B--2---:R-:W-:Y:S01]  /*19e20*/  PRMT R15, R12, 0x7610, R15 ;  /* 0x000076100c0f7816 */ /* 0x004fe2000000000f */
[----:B------:R-:W-:-:S06]  /*19e30*/  FMUL R12, R229, R2 ;  /* 0x00000002e50c7220 */ /* 0x000fcc0000400000 */
[----:B------:R2:W-:Y:S01]  /*19e40*/  @P5 STG.E.U16 desc[UR36][R10.64+0x142], R15 ;  /* 0x0001420f0a005986 */ /* 0x0005e2000c101524 */
[----:B------:R-:W-:Y:S02]  /*19e50*/  ISETP.GT.AND P5, PT, R0, 0x80, P6 ;  /* 0x000000800000780c */ /* 0x000fe400037a4270 */
[----:B------:R-:W-:-:S04]  /*19e60*/  F2FP.BF16.F32.PACK_AB R12, RZ, R12 ;  /* 0x0000000cff0c723e */ /* 0x000fc800000010ff */
[----:B-1----:R-:W-:Y:S01]  /*19e70*/  PRMT R19, R12, 0x7610, R19 ;  /* 0x000076100c137816 */ /* 0x002fe20000000013 */
[----:B------:R-:W-:-:S06]  /*19e80*/  FMUL R12, R228, R2 ;  /* 0x00000002e40c7220 */ /* 0x000fcc0000400000 */
[----:B------:R-:W-:Y:S01]  /*19e90*/  @P5 STG.E.U16 desc[UR36][R8.64+0x150], R19 ;  /* 0x0001501308005986 */ /* 0x000fe2000c101524 */
[----:B------:R-:W-:Y:S02]  /*19ea0*/  ISETP.GT.AND P5, PT, R0, 0x80, P4 ;  /* 0x000000800000780c */ /* 0x000fe400027a4270 */
[----:B------:R-:W-:-:S04]  /*19eb0*/  F2FP.BF16.F32.PACK_AB R12, RZ, R12 ;  /* 0x0000000cff0c723e */ /* 0x000fc800000010ff */
[----:B0-----:R-:W-:Y:S01]  /*19ec0*/  PRMT R18, R12, 0x7610, R18 ;  /* 0x000076100c127816 */ /* 0x001fe20000000012 */
[-C--:B------:R-:W-:Y:S01]  /*19ed0*/  FMUL R12, R227, R2.reuse ;  /* 0x00000002e30c7220 */ /* 0x080fe20000400000 */
[----:B--2---:R-:W-:Y:S01]  /*19ee0*/  FMUL R15, R226, R2 ;  /* 0x00000002e20f7220 */ /* 0x004fe20000400000 */
[----:B------:R-:W-:-:S04]  /*19ef0*/  ISETP.GT.AND P4, PT, R0, 0x88, P4 ;  /* 0x000000880000780c */ /* 0x000fc80002784270 */
[----:B------:R0:W-:Y:S01]  /*19f00*/  @P5 STG.E.U16 desc[UR36][R8.64+0x152], R18 ;  /* 0x0001521208005986 */ /* 0x0001e2000c101524 */
[----:B------:R-:W-:Y:S02]  /*19f10*/  ISETP.GT.AND P5, PT, R0, 0x88, P6 ;  /* 0x000000880000780c */ /* 0x000fe400037a4270 */
[----:B------:R-:W-:Y:S02]  /*19f20*/  F2FP.BF16.F32.PACK_AB R12, RZ, R12 ;  /* 0x0000000cff0c723e */ /* 0x000fe400000010ff */
[----:B------:R-:W-:Y:S02]  /*19f30*/  F2FP.BF16.F32.PACK_AB R15, RZ, R15 ;  /* 0x0000000fff0f723e */ /* 0x000fe400000010ff */
[----:B------:R-:W-:Y:S02]  /*19f40*/  PRMT R216, R12, 0x7610, R216 ;  /* 0x000076100cd87816 */ /* 0x000fe400000000d8 */
[----:B------:R-:W-:Y:S01]  /*19f50*/  PRMT R217, R15, 0x7610, R217 ;  /* 0x000076100fd97816 */ /* 0x000fe200000000d9 */
[-C--:B------:R-:W-:Y:S01]  /*19f60*/  FMUL R12, R225, R2.reuse ;  /* 0x00000002e10c7220 */ /* 0x080fe20000400000 */
[----:B------:R-:W-:-:S03]  /*19f70*/  FMUL R15, R224, R2 ;  /* 0x00000002e00f7220 */ /* 0x000fc60000400000 */
[----:B------:R1:W-:Y:S01]  /*19f80*/  @P5 STG.E.U16 desc[UR36][R10.64+0x150], R216 ;  /* 0x000150d80a005986 */ /* 0x0003e2000c101524 */
[----:B------:R-:W-:-:S03]  /*19f90*/  ISETP.GT.AND P5, PT, R0, 0x80, P1 ;  /* 0x000000800000780c */ /* 0x000fc60000fa4270 */
[----:B------:R2:W-:Y:S01]  /*19fa0*/  @P4 STG.E.U16 desc[UR36][R10.64+0x152], R217 ;  /* 0x000152d90a004986 */ /* 0x0005e2000c101524 */
[C---:B------:R-:W-:Y:S02]  /*19fb0*/  ISETP.GT.AND P4, PT, R0.reuse, 0x80, P3 ;  /* 0x000000800000780c */ /* 0x040fe40001f84270 */
[----:B------:R-:W-:Y:S01]  /*19fc0*/  ISETP.GT.AND P1, PT, R0, 0x88, P1 ;  /* 0x000000880000780c */ /* 0x000fe20000f24270 */
[----:B0-----:R-:W-:Y:S01]  /*19fd0*/  FMUL R18, R223, R2 ;  /* 0x00000002df127220 */ /* 0x001fe20000400000 */
[----:B------:R-:W-:Y:S02]  /*19fe0*/  F2FP.BF16.F32.PACK_AB R19, RZ, R12 ;  /* 0x0000000cff13723e */ /* 0x000fe400000010ff */
[----:B------:R-:W-:Y:S02]  /*19ff0*/  F2FP.BF16.F32.PACK_AB R20, RZ, R15 ;  /* 0x0000000fff14723e */ /* 0x000fe400000010ff */
[----:B-1----:R-:W-:Y:S02]  /*1a000*/  PRMT R216, R19, 0x7610, R216 ;  /* 0x0000761013d87816 */ /* 0x002fe400000000d8 */
[----:B------:R-:W-:-:S02]  /*1a010*/  F2FP.BF16.F32.PACK_AB R21, RZ, R18 ;  /* 0x00000012ff15723e */ /* 0x000fc400000010ff */
[----:B--2---:R-:W-:Y:S01]  /*1a020*/  PRMT R217, R20, 0x7610, R217 ;  /* 0x0000761014d97816 */ /* 0x004fe200000000d9 */
[----:B------:R-:W-:Y:S01]  /*1a030*/  @P5 STG.E.U16 desc[UR36][R8.64+0x160], R216 ;  /* 0x000160d808005986 */ /* 0x000fe2000c101524 */
[----:B------:R-:W-:-:S03]  /*1a040*/  ISETP.GT.AND P3, PT, R0, 0x88, P3 ;  /* 0x000000880000780c */ /* 0x000fc60001f64270 */
[----:B------:R-:W-:Y:S01]  /*1a050*/  @P4 STG.E.U16 desc[UR36][R8.64+0x162], R217 ;  /* 0x000162d908004986 */ /* 0x000fe2000c101524 */
[----:B------:R-:W-:-:S03]  /*1a060*/  ISETP.GT.AND P4, PT, R0, 0x80, P0 ;  /* 0x000000800000780c */ /* 0x000fc60000784270 */
[----:B------:R-:W-:Y:S01]  /*1a070*/  @P1 STG.E.U16 desc[UR36][R10.64+0x160], R21 ;  /* 0x000160150a001986 */ /* 0x000fe2000c101524 */
[----:B------:R-:W-:Y:S01]  /*1a080*/  ISETP.GT.AND P1, PT, R0, 0x80, P2 ;  /* 0x000000800000780c */ /* 0x000fe20001724270 */
[-C--:B------:R-:W-:Y:S01]  /*1a090*/  FMUL R12, R222, R2.reuse ;  /* 0x00000002de0c7220 */ /* 0x080fe20000400000 */
[C---:B------:R-:W-:Y:S01]  /*1a0a0*/  ISETP.GT.AND P0, PT, R0.reuse, 0x88, P0 ;  /* 0x000000880000780c */ /* 0x040fe20000704270 */
[-C--:B------:R-:W-:Y:S01]  /*1a0b0*/  FMUL R15, R221, R2.reuse ;  /* 0x00000002dd0f7220 */ /* 0x080fe20000400000 */
[----:B------:R-:W-:Y:S01]  /*1a0c0*/  ISETP.GT.AND P2, PT, R0, 0x88, P2 ;  /* 0x000000880000780c */ /* 0x000fe20001744270 */
[-C--:B------:R-:W-:Y:S01]  /*1a0d0*/  FMUL R18, R220, R2.reuse ;  /* 0x00000002dc127220 */ /* 0x080fe20000400000 */
[-C--:B------:R-:W-:Y:S01]  /*1a0e0*/  FMUL R19, R219, R2.reuse ;  /* 0x00000002db137220 */ /* 0x080fe20000400000 */
[----:B------:R-:W-:Y:S01]  /*1a0f0*/  FMUL R20, R218, R2 ;  /* 0x00000002da147220 */ /* 0x000fe20000400000 */
[----:B------:R-:W-:Y:S02]  /*1a100*/  F2FP.BF16.F32.PACK_AB R12, RZ, R12 ;  /* 0x0000000cff0c723e */ /* 0x000fe400000010ff */
[----:B------:R-:W-:-:S02]  /*1a110*/  F2FP.BF16.F32.PACK_AB R15, RZ, R15 ;  /* 0x0000000fff0f723e */ /* 0x000fc400000010ff */
[----:B------:R-:W-:Y:S02]  /*1a120*/  F2FP.BF16.F32.PACK_AB R18, RZ, R18 ;  /* 0x00000012ff12723e */ /* 0x000fe400000010ff */
[----:B------:R-:W-:Y:S02]  /*1a130*/  F2FP.BF16.F32.PACK_AB R19, RZ, R19 ;  /* 0x00000013ff13723e */ /* 0x000fe400000010ff */
[----:B------:R-:W-:Y:S02]  /*1a140*/  F2FP.BF16.F32.PACK_AB R20, RZ, R20 ;  /* 0x00000014ff14723e */ /* 0x000fe400000010ff */
[C---:B------:R-:W-:Y:S01]  /*1a150*/  ISETP.GT.AND P5, PT, R3.reuse, 0xc0, PT ;  /* 0x000000c00300780c */ /* 0x040fe20003fa4270 */
[----:B------:R-:W-:Y:S01]  /*1a160*/  @P3 STG.E.U16 desc[UR36][R10.64+0x162], R12 ;  /* 0x0001620c0a003986 */ /* 0x000fe2000c101524 */
[----:B------:R-:W-:-:S03]  /*1a170*/  ISETP.GT.AND P6, PT, R3, 0xc1, PT ;  /* 0x000000c10300780c */ /* 0x000fc60003fc4270 */
[----:B------:R-:W-:Y:S01]  /*1a180*/  @P4 STG.E.U16 desc[UR36][R8.64+0x170], R15 ;  /* 0x0001700f08004986 */ /* 0x000fe2000c101524 */
[----:B------:R-:W-:-:S03]  /*1a190*/  ISETP.GT.AND P3, PT, R0, RZ, P6 ;  /* 0x000000ff0000720c */ /* 0x000fc60003764270 */
[----:B------:R-:W-:Y:S01]  /*1a1a0*/  @P1 STG.E.U16 desc[UR36][R8.64+0x172], R18 ;  /* 0x0001721208001986 */ /* 0x000fe2000c101524 */
[----:B------:R-:W-:-:S03]  /*1a1b0*/  ISETP.GT.AND P1, PT, R0, RZ, P5 ;  /* 0x000000ff0000720c */ /* 0x000fc60002f24270 */
[----:B------:R-:W-:Y:S01]  /*1a1c0*/  @P0 STG.E.U16 desc[UR36][R10.64+0x170], R19 ;  /* 0x000170130a000986 */ /* 0x000fe2000c101524 */
[----:B------:R-:W-:-:S03]  /*1a1d0*/  ISETP.GT.AND P0, PT, R0, 0x8, P6 ;  /* 0x000000080000780c */ /* 0x000fc60003704270 */
[----:B------:R0:W-:Y:S01]  /*1a1e0*/  @P2 STG.E.U16 desc[UR36][R10.64+0x172], R20 ;  /* 0x000172140a002986 */ /* 0x0001e2000c101524 */
[C---:B------:R-:W-:Y:S02]  /*1a1f0*/  ISETP.GT.AND P2, PT, R0.reuse, 0x8, P5 ;  /* 0x000000080000780c */ /* 0x040fe40002f44270 */
[C---:B------:R-:W-:Y:S02]  /*1a200*/  ISETP.GT.AND P5, PT, R3.reuse, 0xc8, PT ;  /* 0x000000c80300780c */ /* 0x040fe40003fa4270 */
[----:B------:R-:W-:Y:S01]  /*1a210*/  ISETP.GT.AND P4, PT, R3, 0xc9, PT ;  /* 0x000000c90300780c */ /* 0x000fe20003f84270 */
[----:B------:R-:W-:Y:S01]  /*1a220*/  @P1 STG.E.U16 desc[UR36][R4.64+0x180], R120 ;  /* 0x0001807804001986 */ /* 0x000fe2000c101524 */
[----:B------:R-:W-:-:S03]  /*1a230*/  ISETP.GT.AND P1, PT, R0, RZ, P5 ;  /* 0x000000ff0000720c */ /* 0x000fc60002f24270 */
[----:B------:R-:W-:Y:S04]  /*1a240*/  @P3 STG.E.U16 desc[UR36][R4.64+0x182], R121 ;  /* 0x0001827904003986 */ /* 0x000fe8000c101524 */
[----:B------:R-:W-:Y:S04]  /*1a250*/  @P2 STG.E.U16 desc[UR36][R6.64+0x180], R122 ;  /* 0x0001807a06002986 */ /* 0x000fe8000c101524 */
[----:B------:R-:W-:Y:S01]  /*1a260*/  @P0 STG.E.U16 desc[UR36][R6.64+0x182], R123 ;  /* 0x0001827b06000986 */ /* 0x000fe2000c101524 */
[----:B------:R-:W-:-:S03]  /*1a270*/  ISETP.GT.AND P0, PT, R0, RZ, P4 ;  /* 0x000000ff0000720c */ /* 0x000fc60002704270 */
[----:B------:R-:W-:Y:S01]  /*1a280*/  @P1 STG.E.U16 desc[UR36][R4.64+0x190], R124 ;  /* 0x0001907c04001986 */ /* 0x000fe2000c101524 */
[----:B------:R-:W-:-:S09]  /*1a290*/  ISETP.GT.AND P1, PT, R0, 0x8, P5 ;  /* 0x000000080000780c */ /* 0x000fd20002f24270 */
[----:B------:R-:W-:Y:S01]  /*1a2a0*/  @P0 STG.E.U16 desc[UR36][R4.64+0x192], R125 ;  /* 0x0001927d04000986 */ /* 0x000fe2000c101524 */
[----:B------:R-:W-:Y:S02]  /*1a2b0*/  ISETP.GT.AND P0, PT, R0, 0x8, P4 ;  /* 0x000000080000780c */ /* 0x000fe40002704270 */
[----:B------:R-:W-:Y:S01]  /*1a2c0*/  ISETP.GT.AND P3, PT, R3, 0xd0, PT ;  /* 0x000000d00300780c */ /* 0x000fe20003f64270 */
[----:B------:R-:W-:Y:S01]  /*1a2d0*/  @P1 STG.E.U16 desc[UR36][R6.64+0x190], R126 ;  /* 0x0001907e06001986 */ /* 0x000fe2000c101524 */
[----:B------:R-:W-:-:S09]  /*1a2e0*/  F2FP.BF16.F32.PACK_AB R128, RZ, R128 ;  /* 0x00000080ff80723e */ /* 0x000fd200000010ff */
[----:B------:R-:W-:Y:S01]  /*1a2f0*/  @P0 STG.E.U16 desc[UR36][R6.64+0x192], R127 ;  /* 0x0001927f06000986 */ /* 0x000fe2000c101524 */
[----:B------:R-:W-:Y:S02]  /*1a300*/  ISETP.GT.AND P0, PT, R0, RZ, P3 ;  /* 0x000000ff0000720c */ /* 0x000fe40001f04270 */
[----:B------:R-:W-:Y:S01]  /*1a310*/  ISETP.GT.AND P2, PT, R3, 0xd1, PT ;  /* 0x000000d10300780c */ /* 0x000fe20003f44270 */
[----:B------:R-:W-:-:S10]  /*1a320*/  FMUL R129, R129, R2 ;  /* 0x0000000281817220 */ /* 0x000fd40000400000 */
[----:B------:R-:W-:Y:S01]  /*1a330*/  @P0 STG.E.U16 desc[UR36][R4.64+0x1a0], R128 ;  /* 0x0001a08004000986 */ /* 0x000fe2000c101524 */
[----:B0-----:R-:W-:-:S05]  /*1a340*/  IADD3 R10, P0, R13, R8, RZ ;  /* 0x000000080d0a7210 */ /* 0x001fca0007f1e0ff */
[----:B------:R-:W-:Y:S01]  /*1a350*/  IMAD.X R11, R14, 0x1, R9, P0 ;  /* 0x000000010e0b7824 */ /* 0x000fe200000e0609 */
[----:B------:R-:W-:Y:S02]  /*1a360*/  ISETP.GT.AND P0, PT, R0, RZ, P2 ;  /* 0x000000ff0000720c */ /* 0x000fe40001704270 */
[----:B------:R-:W-:Y:S01]  /*1a370*/  F2FP.BF16.F32.PACK_AB R129, RZ, R129 ;  /* 0x00000081ff81723e */ /* 0x000fe200000010ff */
[----:B------:R-:W-:-:S10]  /*1a380*/  FMUL R130, R130, R2 ;  /* 0x0000000282827220 */ /* 0x000fd40000400000 */
[----:B------:R-:W-:Y:S01]  /*1a390*/  @P0 STG.E.U16 desc[UR36][R4.64+0x1a2], R129 ;  /* 0x0001a28104000986 */ /* 0x000fe2000c101524 */
[----:B------:R-:W-:Y:S02]  /*1a3a0*/  ISETP.GT.AND P0, PT, R0, 0x8, P3 ;  /* 0x000000080000780c */ /* 0x000fe40001f04270 */
[----:B------:R-:W-:Y:S01]  /*1a3b0*/  F2FP.BF16.F32.PACK_AB R130, RZ, R130 ;  /* 0x00000082ff82723e */ /* 0x000fe200000010ff */
[----:B------:R-:W-:-:S10]  /*1a3c0*/  FMUL R131, R131, R2 ;  /* 0x0000000283837220 */ /* 0x000fd40000400000 */
[----:B------:R-:W-:Y:S01]  /*1a3d0*/  @P0 STG.E.U16 desc[UR36][R6.64+0x1a0], R130 ;  /* 0x0001a08206000986 */ /* 0x000fe2000c101524 */
[----:B------:R-:W-:Y:S02]  /*1a3e0*/  ISETP.GT.AND P0, PT, R0, 0x8, P2 ;  /* 0x000000080000780c */ /* 0x000fe40001704270 */
[----:B------:R-:W-:Y:S02]  /*1a3f0*/  F2FP.BF16.F32.PACK_AB R131, RZ, R131 ;  /* 0x00000083ff83723e */ /* 0x000fe400000010ff */
[----:B------:R-:W-:Y:S01]  /*1a400*/  ISETP.GT.AND P2, PT, R3, 0xd8, PT ;  /* 0x000000d80300780c */ /* 0x000fe20003f44270 */
[----:B------:R-:W-:-:S08]  /*1a410*/  FMUL R132, R132, R2 ;  /* 0x0000000284847220 */ /* 0x000fd00000400000 */
[----:B------:R-:W-:Y:S01]  /*1a420*/  @P0 STG.E.U16 desc[UR36][R6.64+0x1a2], R131 ;  /* 0x0001a28306000986 */ /* 0x000fe2000c101524 */
[----:B------:R-:W-:Y:S02]  /*1a430*/  ISETP.GT.AND P0, PT, R0, RZ, P2 ;  /* 0x000000ff0000720c */ /* 0x000fe40001704270 */
[----:B------:R-:W-:Y:S02]  /*1a440*/  F2FP.BF16.F32.PACK_AB R132, RZ, R132 ;  /* 0x00000084ff84723e */ /* 0x000fe400000010ff */
[----:B------:R-:W-:Y:S01]  /*1a450*/  ISETP.GT.AND P1, PT, R3, 0xd9, PT ;  /* 0x000000d90300780c */ /* 0x000fe20003f24270 */
[----:B------:R-:W-:-:S08]  /*1a460*/  FMUL R133, R133, R2 ;  /* 0x0000000285857220 */ /* 0x000fd00000400000 */
[----:B------:R-:W-:Y:S01]  /*1a470*/  @P0 STG.E.U16 desc[UR36][R4.64+0x1b0], R132 ;  /* 0x0001b08404000986 */ /* 0x000fe2000c101524 */
        /* <DEDUP_REMOVED lines=333> */
[----:B------:R-:W-:Y:S01]  /*1b950*/  F2FP.BF16.F32.PACK_AB R207, RZ, R207 ;  /* 0x000000cfffcf723e */ /* 0x000fe200000010ff */
[----:B------:R-:W-:-:S10]  /*1b960*/  FMUL R208, R208, R2 ;  /* 0x00000002d0d07220 */ /* 0x000fd40000400000 */
[----:B------:R-:W-:Y:S01]  /*1b970*/  @P0 STG.E.U16 desc[UR36][R6.64+0x2d2], R207 ;  /* 0x0002d2cf06000986 */ /* 0x000fe2000c101524 */
[----:B------:R-:W-:-:S04]  /*1b980*/  ISETP.GT.AND P0, PT, R3, 0x170, PT ;  /* 0x000001700300780c */ /* 0x000fc80003f04270 */
        /* <DEDUP_REMOVED lines=22> */
[----:B------:R-:W-:-:S04]  /*1baf0*/  ISETP.GT.AND P1, PT, R3, 0x179, PT ;  /* 0x000001790300780c */ /* 0x000fc80003f24270 */
[----:B------:R-:W-:Y:S02]  /*1bb00*/  ISETP.GT.AND P6, PT, R0, RZ, P1 ;  /* 0x000000ff0000720c */ /* 0x000fe40000fc4270 */
[----:B------:R-:W-:Y:S01]  /*1bb10*/  F2FP.BF16.F32.PACK_AB R213, RZ, R213 ;  /* 0x000000d5ffd5723e */ /* 0x000fe200000010ff */
[----:B------:R-:W-:-:S10]  /*1bb20*/  FMUL R214, R214, R2 ;  /* 0x00000002d6d67220 */ /* 0x000fd40000400000 */
[----:B------:R0:W-:Y:S01]  /*1bb30*/  @P6 STG.E.U16 desc[UR36][R4.64+0x2f2], R213 ;  /* 0x0002f2d504006986 */ /* 0x0001e2000c101524 */
[----:B------:R-:W-:Y:S02]  /*1bb40*/  ISETP.GT.AND P6, PT, R0, 0x8, P2 ;  /* 0x000000080000780c */ /* 0x000fe400017c4270 */
[----:B------:R-:W-:Y:S01]  /*1bb50*/  F2FP.BF16.F32.PACK_AB R214, RZ, R214 ;  /* 0x000000d6ffd6723e */ /* 0x000fe200000010ff */
[----:B------:R-:W-:-:S10]  /*1bb60*/  FMUL R215, R215, R2 ;  /* 0x00000002d7d77220 */ /* 0x000fd40000400000 */
[----:B0-----:R-:W-:Y:S02]  /*1bb70*/  @P6 IMAD.MOV.U32 R4, RZ, RZ, R6 ;  /* 0x000000ffff046224 */ /* 0x001fe400078e0006 */
[----:B------:R-:W-:-:S05]  /*1bb80*/  @P6 IMAD.MOV.U32 R5, RZ, RZ, R7 ;  /* 0x000000ffff056224 */ /* 0x000fca00078e0007 */
[----:B------:R0:W-:Y:S01]  /*1bb90*/  @P6 STG.E.U16 desc[UR36][R4.64+0x2f0], R214 ;  /* 0x0002f0d604006986 */ /* 0x0001e2000c101524 */
[----:B------:R-:W-:Y:S02]  /*1bba0*/  ISETP.GT.AND P6, PT, R0, 0x8, P1 ;  /* 0x000000080000780c */ /* 0x000fe40000fc4270 */
[----:B------:R-:W-:Y:S01]  /*1bbb0*/  F2FP.BF16.F32.PACK_AB R215, RZ, R215 ;  /* 0x000000d7ffd7723e */ /* 0x000fe200000010ff */
[----:B------:R-:W-:-:S10]  /*1bbc0*/  FMUL R24, R24, R2 ;  /* 0x0000000218187220 */ /* 0x000fd40000400000 */
[----:B------:R0:W-:Y:S01]  /*1bbd0*/  @P6 STG.E.U16 desc[UR36][R6.64+0x2f2], R215 ;  /* 0x0002f2d706006986 */ /* 0x0001e2000c101524 */
[----:B------:R-:W-:-:S04]  /*1bbe0*/  ISETP.GT.AND P6, PT, R3, 0xc0, PT ;  /* 0x000000c00300780c */ /* 0x000fc80003fc4270 */
        /* <DEDUP_REMOVED lines=419> */
[C---:B------:R-:W-:Y:S02]  /*1d620*/  ISETP.GT.AND P6, PT, R0.reuse, 0x80, P5 ;  /* 0x000000800000780c */ /* 0x040fe40002fc4270 */
[----:B------:R-:W-:Y:S02]  /*1d630*/  F2FP.BF16.F32.PACK_AB R108, RZ, R108 ;  /* 0x0000006cff6c723e */ /* 0x000fe400000010ff */
[----:B------:R-:W-:Y:S01]  /*1d640*/  ISETP.GT.AND P5, PT, R0, 0x88, P5 ;  /* 0x000000880000780c */ /* 0x000fe20002fa4270 */
[-C--:B------:R-:W-:Y:S01]  /*1d650*/  FMUL R109, R109, R2.reuse ;  /* 0x000000026d6d7220 */ /* 0x080fe20000400000 */
[-C--:B------:R-:W-:Y:S01]  /*1d660*/  FMUL R110, R110, R2.reuse ;  /* 0x000000026e6e7220 */ /* 0x080fe20000400000 */
[----:B------:R-:W-:-:S06]  /*1d670*/  FMUL R111, R111, R2 ;  /* 0x000000026f6f7220 */ /* 0x000fcc0000400000 */
[----:B------:R0:W-:Y:S01]  /*1d680*/  @P6 STG.E.U16 desc[UR36][R8.64+0x2d0], R108 ;  /* 0x0002d06c08006986 */ /* 0x0001e2000c101524 */
[C---:B------:R-:W-:Y:S02]  /*1d690*/  ISETP.GT.AND P6, PT, R0.reuse, 0x80, P4 ;  /* 0x000000800000780c */ /* 0x040fe400027c4270 */
[----:B------:R-:W-:Y:S02]  /*1d6a0*/  ISETP.GT.AND P4, PT, R0, 0x88, P4 ;  /* 0x000000880000780c */ /* 0x000fe40002784270 */
[----:B------:R-:W-:Y:S02]  /*1d6b0*/  F2FP.BF16.F32.PACK_AB R109, RZ, R109 ;  /* 0x0000006dff6d723e */ /* 0x000fe400000010ff */
[----:B------:R-:W-:Y:S02]  /*1d6c0*/  F2FP.BF16.F32.PACK_AB R110, RZ, R110 ;  /* 0x0000006eff6e723e */ /* 0x000fe400000010ff */
[----:B------:R-:W-:-:S05]  /*1d6d0*/  F2FP.BF16.F32.PACK_AB R111, RZ, R111 ;  /* 0x0000006fff6f723e */ /* 0x000fca00000010ff */
[----:B------:R0:W-:Y:S04]  /*1d6e0*/  @P6 STG.E.U16 desc[UR36][R8.64+0x2d2], R109 ;  /* 0x0002d26d08006986 */ /* 0x0001e8000c101524 */
[----:B------:R0:W-:Y:S01]  /*1d6f0*/  @P5 STG.E.U16 desc[UR36][R10.64+0x2d0], R110 ;  /* 0x0002d06e0a005986 */ /* 0x0001e2000c101524 */
[----:B------:R-:W-:-:S03]  /*1d700*/  ISETP.GT.AND P5, PT, R0, 0x80, P0 ;  /* 0x000000800000780c */ /* 0x000fc600007a4270 */
[----:B------:R0:W-:Y:S01]  /*1d710*/  @P4 STG.E.U16 desc[UR36][R10.64+0x2d2], R111 ;  /* 0x0002d26f0a004986 */ /* 0x0001e2000c101524 */
[----:B------:R-:W-:Y:S01]  /*1d720*/  ISETP.GT.AND P4, PT, R0, 0x80, P3 ;  /* 0x000000800000780c */ /* 0x000fe20001f84270 */
[-C--:B------:R-:W-:Y:S01]  /*1d730*/  FMUL R112, R112, R2.reuse ;  /* 0x0000000270707220 */ /* 0x080fe20000400000 */
[----:B------:R-:W-:-:S04]  /*1d740*/  FMUL R113, R113, R2 ;  /* 0x0000000271717220 */ /* 0x000fc80000400000 */
[----:B------:R-:W-:Y:S02]  /*1d750*/  F2FP.BF16.F32.PACK_AB R112, RZ, R112 ;  /* 0x00000070ff70723e */ /* 0x000fe400000010ff */
[----:B------:R-:W-:Y:S02]  /*1d760*/  F2FP.BF16.F32.PACK_AB R113, RZ, R113 ;  /* 0x00000071ff71723e */ /* 0x000fe400000010ff */
[C---:B------:R-:W-:Y:S01]  /*1d770*/  ISETP.GT.AND P0, PT, R0.reuse, 0x88, P0 ;  /* 0x000000880000780c */ /* 0x040fe20000704270 */
[----:B------:R0:W-:Y:S01]  /*1d780*/  @P5 STG.E.U16 desc[UR36][R8.64+0x2e0], R112 ;  /* 0x0002e07008005986 */ /* 0x0001e2000c101524 */
[C---:B------:R-:W-:Y:S02]  /*1d790*/  ISETP.GT.AND P3, PT, R0.reuse, 0x88, P3 ;  /* 0x000000880000780c */ /* 0x040fe40001f64270 */
[C---:B------:R-:W-:Y:S01]  /*1d7a0*/  ISETP.GT.AND P5, PT, R0.reuse, 0x80, P2 ;  /* 0x000000800000780c */ /* 0x040fe200017a4270 */
[----:B------:R0:W-:Y:S01]  /*1d7b0*/  @P4 STG.E.U16 desc[UR36][R8.64+0x2e2], R113 ;  /* 0x0002e27108004986 */ /* 0x0001e2000c101524 */
[----:B------:R-:W-:Y:S01]  /*1d7c0*/  ISETP.GT.AND P4, PT, R0, 0x80, P1 ;  /* 0x000000800000780c */ /* 0x000fe20000f84270 */
[-C--:B------:R-:W-:Y:S01]  /*1d7d0*/  FMUL R114, R114, R2.reuse ;  /* 0x0000000272727220 */ /* 0x080fe20000400000 */
[C---:B------:R-:W-:Y:S01]  /*1d7e0*/  ISETP.GT.AND P2, PT, R0.reuse, 0x88, P2 ;  /* 0x000000880000780c */ /* 0x040fe20001744270 */
[-C--:B------:R-:W-:Y:S01]  /*1d7f0*/  FMUL R115, R115, R2.reuse ;  /* 0x0000000273737220 */ /* 0x080fe20000400000 */
[----:B------:R-:W-:Y:S01]  /*1d800*/  ISETP.GT.AND P1, PT, R0, 0x88, P1 ;  /* 0x000000880000780c */ /* 0x000fe20000f24270 */
[-C--:B------:R-:W-:Y:S01]  /*1d810*/  FMUL R116, R116, R2.reuse ;  /* 0x0000000274747220 */ /* 0x080fe20000400000 */
[-C--:B------:R-:W-:Y:S01]  /*1d820*/  FMUL R117, R117, R2.reuse ;  /* 0x0000000275757220 */ /* 0x080fe20000400000 */
[-C--:B------:R-:W-:Y:S01]  /*1d830*/  FMUL R118, R118, R2.reuse ;  /* 0x0000000276767220 */ /* 0x080fe20000400000 */
[----:B------:R-:W-:Y:S01]  /*1d840*/  FMUL R119, R119, R2 ;  /* 0x0000000277777220 */ /* 0x000fe20000400000 */
[----:B------:R-:W-:-:S02]  /*1d850*/  F2FP.BF16.F32.PACK_AB R114, RZ, R114 ;  /* 0x00000072ff72723e */ /* 0x000fc400000010ff */
[----:B------:R-:W-:Y:S02]  /*1d860*/  F2FP.BF16.F32.PACK_AB R115, RZ, R115 ;  /* 0x00000073ff73723e */ /* 0x000fe400000010ff */
[----:B------:R-:W-:Y:S02]  /*1d870*/  F2FP.BF16.F32.PACK_AB R116, RZ, R116 ;  /* 0x00000074ff74723e */ /* 0x000fe400000010ff */
[----:B------:R-:W-:Y:S02]  /*1d880*/  F2FP.BF16.F32.PACK_AB R117, RZ, R117 ;  /* 0x00000075ff75723e */ /* 0x000fe400000010ff */
[----:B------:R-:W-:Y:S02]  /*1d890*/  F2FP.BF16.F32.PACK_AB R118, RZ, R118 ;  /* 0x00000076ff76723e */ /* 0x000fe400000010ff */
[----:B------:R-:W-:Y:S01]  /*1d8a0*/  F2FP.BF16.F32.PACK_AB R119, RZ, R119 ;  /* 0x00000077ff77723e */ /* 0x000fe200000010ff */
[----:B------:R0:W-:Y:S04]  /*1d8b0*/  @P0 STG.E.U16 desc[UR36][R10.64+0x2e0], R114 ;  /* 0x0002e0720a000986 */ /* 0x0001e8000c101524 */
[----:B------:R0:W-:Y:S04]  /*1d8c0*/  @P3 STG.E.U16 desc[UR36][R10.64+0x2e2], R115 ;  /* 0x0002e2730a003986 */ /* 0x0001e8000c101524 */
[----:B------:R0:W-:Y:S04]  /*1d8d0*/  @P5 STG.E.U16 desc[UR36][R8.64+0x2f0], R116 ;  /* 0x0002f07408005986 */ /* 0x0001e8000c101524 */
[----:B------:R0:W-:Y:S04]  /*1d8e0*/  @P4 STG.E.U16 desc[UR36][R8.64+0x2f2], R117 ;  /* 0x0002f27508004986 */ /* 0x0001e8000c101524 */
[----:B------:R0:W-:Y:S04]  /*1d8f0*/  @P2 STG.E.U16 desc[UR36][R10.64+0x2f0], R118 ;  /* 0x0002f0760a002986 */ /* 0x0001e8000c101524 */
[----:B------:R0:W-:Y:S02]  /*1d900*/  @P1 STG.E.U16 desc[UR36][R10.64+0x2f2], R119 ;  /* 0x0002f2770a001986 */ /* 0x0001e4000c101524 */
.L_x_797:
[----:B------:R-:W-:Y:S05]  /*1d910*/  BSYNC B0 ;  /* 0x0000000000007941 */ /* 0x000fea0003800000 */
.L_x_33:
[----:B0-----:R-:W2:Y:S04]  /*1d920*/  LDL.LU R5, [R1+0x30c] ;  /* 0x00030c0001057983 */ /* 0x001ea80000300800 */
[----:B------:R-:W2:Y:S01]  /*1d930*/  LDL.LU R4, [R1+0x310] ;  /* 0x0003100001047983 */ /* 0x000ea20000300800 */
[----:B------:R-:W-:Y:S01]  /*1d940*/  ULDC UR4, c[0x0][0xc] ;  /* 0x0000030000047ab9 */ /* 0x000fe20000000800 */
[----:B------:R-:W-:Y:S01]  /*1d950*/  ULDC UR5, c[0x0][0x10] ;  /* 0x0000040000057ab9 */ /* 0x000fe20000000800 */
[----:B------:R-:W2:Y:S01]  /*1d960*/  LDC R3, c[0x0][0x14] ;  /* 0x00000500ff037b82 */ /* 0x000ea20000000800 */
[----:B------:R-:W-:Y:S01]  /*1d970*/  UIMAD.WIDE.U32 UR4, UR4, UR5, URZ ;  /* 0x00000005040472a5 */ /* 0x000fe2000f8e003f */
[----:B------:R-:W-:Y:S01]  /*1d980*/  PRMT R0, RZ, 0x7610, R0 ;  /* 0x00007610ff007816 */ /* 0x000fe20000000000 */
[----:B------:R-:W-:-:S04]  /*1d990*/  IMAD.MOV.U32 R19, RZ, RZ, -0x1 ;  /* 0xffffffffff137424 */ /* 0x000fc800078e00ff */
[----:B--2---:R-:W-:-:S04]  /*1d9a0*/  IMAD.WIDE.U32 R4, R3, UR4, R4 ;  /* 0x0000000403047c25 */ /* 0x004fc8000f8e0004 */
[----:B------:R-:W-:Y:S01]  /*1d9b0*/  IMAD R3, R3, UR5, RZ ;  /* 0x0000000503037c24 */ /* 0x000fe2000f8e02ff */
[----:B------:R-:W-:Y:S01]  /*1d9c0*/  ULDC.64 UR4, c[0x0][0x650] ;  /* 0x0001940000047ab9 */ /* 0x000fe20000000a00 */
[----:B------:R-:W-:Y:S01]  /*1d9d0*/  IMAD.MOV.U32 R25, RZ, RZ, R4 ;  /* 0x000000ffff197224 */ /* 0x000fe200078e0004 */
[----:B------:R-:W-:Y:S01]  /*1d9e0*/  ISETP.GE.U32.AND P0, PT, R4, UR4, PT ;  /* 0x0000000404007c0c */ /* 0x000fe2000bf06070 */
[----:B------:R-:W-:Y:S02]  /*1d9f0*/  IMAD.IADD R28, R5, 0x1, R3 ;  /* 0x00000001051c7824 */ /* 0x000fe400078e0203 */
[----:B------:R-:W-:-:S03]  /*1da00*/  IMAD.MOV.U32 R3, RZ, RZ, -0x1 ;  /* 0xffffffffff037424 */ /* 0x000fc600078e00ff */
[----:B------:R0:W-:Y:S01]  /*1da10*/  STL [R1+0x30c], R28 ;  /* 0x00030c1c01007387 */ /* 0x0001e20000100800 */
[----:B------:R-:W-:-:S03]  /*1da20*/  ISETP.GE.U32.AND.EX P0, PT, R28, UR5, PT, P0 ;  /* 0x000000051c007c0c */ /* 0x000fc6000bf06100 */
[----:B------:R0:W-:Y:S04]  /*1da30*/  STL [R1+0x310], R25 ;  /* 0x0003101901007387 */ /* 0x0001e80000100800 */
[----:B------:R0:W-:Y:S06]  /*1da40*/  STL [R1+0x308], R3 ;  /* 0x0003080301007387 */ /* 0x0001ec0000100800 */
[----:B------:R-:W-:Y:S05]  /*1da50*/  @P0 BRA `(.L_x_798) ;  /* 0x0000000400740947 */ /* 0x000fea0003800000 */
[----:B------:R-:W2:Y:S01]  /*1da60*/  S2R R18, SR_CTAID.X ;  /* 0x0000000000127919 */ /* 0x000ea20000002500 */
[----:B---3--:R-:W3:Y:S01]  /*1da70*/  LDC.64 R10, c[0x0][0x628] ;  /* 0x00018a00ff0a7b82 */ /* 0x008ee20000000a00 */
[----:B------:R-:W-:Y:S01]  /*1da80*/  ULDC UR4, c[0x0][0x150] ;  /* 0x0000540000047ab9 */ /* 0x000fe20000000800 */
[----:B----4-:R-:W-:Y:S01]  /*1da90*/  IMAD.MOV.U32 R8, RZ, RZ, R25 ;  /* 0x000000ffff087224 */ /* 0x010fe200078e0019 */
[----:B------:R-:W4:Y:S01]  /*1daa0*/  S2R R20, SR_CTAID.Y ;  /* 0x0000000000147919 */ /* 0x000f220000002600 */
[----:B------:R-:W-:-:S04]  /*1dab0*/  IMAD.MOV.U32 R9, RZ, RZ, R28 ;  /* 0x000000ffff097224 */ /* 0x000fc800078e001c */
[----:B------:R-:W0:Y:S08]  /*1dac0*/  LDC R21, c[0x0][0x144] ;  /* 0x00005100ff157b82 */ /* 0x000e300000000800 */
[----:B-1----:R-:W1:Y:S08]  /*1dad0*/  LDC R12, c[0x0][0x630] ;  /* 0x00018c00ff0c7b82 */ /* 0x002e700000000800 */
[----:B------:R-:W0:Y:S01]  /*1dae0*/  LDC.64 R14, c[0x0][0x620] ;  /* 0x00018800ff0e7b82 */ /* 0x000e220000000a00 */
[----:B---3--:R-:W-:-:S04]  /*1daf0*/  ISETP.NE.U32.AND P0, PT, R10, RZ, PT ;  /* 0x000000ff0a00720c */ /* 0x008fc80003f05070 */
[----:B------:R-:W-:Y:S02]  /*1db00*/  ISETP.NE.AND.EX P0, PT, R11, RZ, PT, P0 ;  /* 0x000000ff0b00720c */ /* 0x000fe40003f05300 */
[----:B--2---:R-:W-:-:S05]  /*1db10*/  I2FP.F32.U32 R0, R18 ;  /* 0x0000001200007245 */ /* 0x004fca0000201000 */
[----:B------:R-:W-:-:S04]  /*1db20*/  FMUL R0, R0, UR4 ;  /* 0x0000000400007c20 */ /* 0x000fc80008400000 */
[----:B------:R2:W3:Y:S02]  /*1db30*/  F2I.U32.TRUNC.NTZ R19, R0 ;  /* 0x0000000000137305 */ /* 0x0004e4000020f000 */
[----:B-1--4-:R-:W-:Y:S05]  /*1db40*/  @!P0 BRA `(.L_x_799) ;  /* 0x0000000000288947 */ /* 0x012fea0003800000 */
[----:B--2---:R-:W0:Y:S02]  /*1db50*/  LDC R0, c[0x0][0x634] ;  /* 0x00018d00ff007b82 */ /* 0x004e240000000800 */
[----:B0-----:R-:W-:-:S05]  /*1db60*/  IADD3 R3, P0, R25, R0, RZ ;  /* 0x0000000019037210 */ /* 0x001fca0007f1e0ff */
        /* <DEDUP_REMOVED lines=8> */
.L_x_799:
[-CC-:B------:R-:W-:Y:S01]  /*1dbf0*/  SHF.R.U64 R13, R8, R12.reuse, R9.reuse ;  /* 0x0000000c080d7219 */ /* 0x180fe20000001209 */
[----:B------:R-:W1:Y:S01]  /*1dc00*/  LDC.64 R26, c[0x0][0x640] ;  /* 0x00019000ff1a7b82 */ /* 0x000e620000000a00 */
[----:B--2---:R-:W-:Y:S01]  /*1dc10*/  SHF.R.U32.HI R0, RZ, R12, R9 ;  /* 0x0000000cff007219 */ /* 0x004fe20000011609 */
[----:B------:R-:W-:Y:S01]  /*1dc20*/  IMAD.MOV.U32 R4, RZ, RZ, R25 ;  /* 0x000000ffff047224 */ /* 0x000fe200078e0019 */
[----:B0-----:R-:W-:Y:S01]  /*1dc30*/  IADD3 R3, P0, RZ, -R13, RZ ;  /* 0x8000000dff037210 */ /* 0x001fe20007f1e0ff */
[----:B---3--:R-:W-:Y:S01]  /*1dc40*/  IMAD.MOV R19, RZ, RZ, -R19 ;  /* 0x000000ffff137224 */ /* 0x008fe200078e0a13 */
[----:B------:R-:W-:Y:S01]  /*1dc50*/  ULDC UR4, c[0x0][0x154] ;  /* 0x0000550000047ab9 */ /* 0x000fe20000000800 */
[----:B------:R-:W-:Y:S02]  /*1dc60*/  IMAD.MOV.U32 R7, RZ, RZ, 0x1 ;  /* 0x00000001ff077424 */ /* 0x000fe400078e00ff */
[----:B------:R-:W0:Y:S01]  /*1dc70*/  LDC R6, c[0x0][0x618] ;  /* 0x00018600ff067b82 */ /* 0x000e220000000800 */
[----:B------:R-:W-:-:S02]  /*1dc80*/  IMAD.X R5, RZ, RZ, ~R0, P0 ;  /* 0x000000ffff057224 */ /* 0x000fc400000e0e00 */
[----:B------:R-:W-:Y:S02]  /*1dc90*/  IMAD R21, R21, R19, R18 ;  /* 0x0000001315157224 */ /* 0x000fe400078e0212 */
[-C--:B------:R-:W-:Y:S02]  /*1dca0*/  IMAD R0, R5, R14.reuse, RZ ;  /* 0x0000000e05007224 */ /* 0x080fe400078e02ff */
[----:B------:R-:W-:Y:S01]  /*1dcb0*/  IMAD.MOV.U32 R5, RZ, RZ, R28 ;  /* 0x000000ffff057224 */ /* 0x000fe200078e001c */
[----:B------:R-:W2:Y:S01]  /*1dcc0*/  LDC R8, c[0x0][0x608] ;  /* 0x00018200ff087b82 */ /* 0x000ea20000000800 */
[----:B------:R-:W-:-:S04]  /*1dcd0*/  IMAD.WIDE.U32 R4, R3, R14, R4 ;  /* 0x0000000e03047225 */ /* 0x000fc800078e0004 */
[----:B------:R-:W-:-:S03]  /*1dce0*/  IMAD R3, R3, R15, R0 ;  /* 0x0000000f03037224 */ /* 0x000fc600078e0200 */
[----:B------:R-:W3:Y:S01]  /*1dcf0*/  LDC R24, c[0x0][0x658] ;  /* 0x00019600ff187b82 */ /* 0x000ee20000000800 */
[----:B------:R-:W-:Y:S01]  /*1dd00*/  I2FP.F32.U32 R0, R20 ;  /* 0x0000001400007245 */ /* 0x000fe20000201000 */
[----:B------:R-:W-:Y:S01]  /*1dd10*/  IMAD.IADD R3, R5, 0x1, R3 ;  /* 0x0000000105037824 */ /* 0x000fe200078e0203 */
[----:B-1----:R-:W-:Y:S01]  /*1dd20*/  ISETP.NE.U32.AND P0, PT, R26, RZ, PT ;  /* 0x000000ff1a00720c */ /* 0x002fe20003f05070 */
[----:B------:R-:W-:Y:S02]  /*1dd30*/  IMAD.MOV.U32 R5, RZ, RZ, -0x1 ;  /* 0xffffffffff057424 */ /* 0x000fe400078e00ff */
[----:B------:R-:W-:Y:S02]  /*1dd40*/  FMUL R0, R0, UR4 ;  /* 0x0000000400007c20 */ /* 0x000fe40008400000 */
[----:B------:R-:W1:Y:S01]  /*1dd50*/  LDC R19, c[0x0][0x148] ;  /* 0x00005200ff137b82 */ /* 0x000e620000000800 */
[----:B0-----:R-:W-:Y:S01]  /*1dd60*/  SHF.R.U64 R12, R4, R6, R3 ;  /* 0x00000006040c7219 */ /* 0x001fe20000001203 */
[----:B------:R0:W4:Y:S01]  /*1dd70*/  F2I.U32.TRUNC.NTZ R15, R0 ;  /* 0x00000000000f7305 */ /* 0x000122000020f000 */
[----:B------:R-:W-:-:S02]  /*1dd80*/  ISETP.NE.AND.EX P0, PT, R27, RZ, PT, P0 ;  /* 0x000000ff1b00720c */ /* 0x000fc40003f05300 */
[----:B------:R-:W-:-:S03]  /*1dd90*/  SHF.R.U32.HI R3, RZ, R6, R3 ;  /* 0x00000006ff037219 */ /* 0x000fc60000011603 */
[----:B------:R-:W0:Y:S01]  /*1dda0*/  LDC R18, c[0x0][0x600] ;  /* 0x00018000ff127b82 */ /* 0x000e220000000800 */
[-CC-:B--2---:R-:W-:Y:S02]  /*1ddb0*/  SHF.R.U64 R10, R12, R8.reuse, R3.reuse ;  /* 0x000000080c0a7219 */ /* 0x184fe40000001203 */
[----:B------:R-:W-:-:S05]  /*1ddc0*/  SHF.R.U32.HI R3, RZ, R8, R3 ;  /* 0x00000008ff037219 */ /* 0x000fca0000011603 */
[----:B------:R-:W2:Y:S01]  /*1ddd0*/  LDC R28, c[0x0][0x648] ;  /* 0x00019200ff1c7b82 */ /* 0x000ea20000000800 */
[-C--:B---3--:R-:W-:Y:S02]  /*1dde0*/  SHF.L.U32 R4, R5, R24.reuse, RZ ;  /* 0x0000001805047219 */ /* 0x088fe400000006ff */
[--C-:B------:R-:W-:Y:S02]  /*1ddf0*/  SHF.R.U64 R14, R10, R24, R3.reuse ;  /* 0x000000180a0e7219 */ /* 0x100fe40000001203 */
[----:B------:R-:W-:Y:S02]  /*1de00*/  LOP3.LUT R25, RZ, R4, RZ, 0x33, !PT ;  /* 0x00000004ff197212 */ /* 0x000fe400078e33ff */
[-C--:B------:R-:W-:Y:S01]  /*1de10*/  SHF.R.U32.HI R5, RZ, R24.reuse, R3 ;  /* 0x00000018ff057219 */ /* 0x080fe20000011603 */
[----:B------:R-:W3:Y:S01]  /*1de20*/  LDC R29, c[0x0][0x638] ;  /* 0x00018e00ff1d7b82 */ /* 0x000ee20000000800 */
[----:B------:R-:W-:Y:S01]  /*1de30*/  SHF.L.U32 R234, R7, R24, RZ ;  /* 0x0000001807ea7219 */ /* 0x000fe200000006ff */
[----:B------:R-:W-:-:S06]  /*1de40*/  IMAD.MOV.U32 R4, RZ, RZ, R14 ;  /* 0x000000ffff047224 */ /* 0x000fcc00078e000e */
[----:B------:R-:W0:Y:S01]  /*1de50*/  LDC R30, c[0x0][0x610] ;  /* 0x00018400ff1e7b82 */ /* 0x000e220000000800 */
[----:B----4-:R-:W-:Y:S05]  /*1de60*/  @!P0 BRA `(.L_x_800) ;  /* 0x0000000000288947 */ /* 0x010fea0003800000 */
        /* <DEDUP_REMOVED lines=10> */
.L_x_800:
[----:B------:R-:W4:Y:S01]  /*1df10*/  LDC R3, c[0x0][0x65c] ;  /* 0x00019700ff037b82 */ /* 0x000f220000000800 */
[----:B------:R1:W-:Y:S01]  /*1df20*/  STL [R1+0x308], R13 ;  /* 0x0003080d01007387 */ /* 0x0003e20000100800 */
[----:B0-2---:R-:W-:Y:S01]  /*1df30*/  SHF.R.U64 R0, R4, R28, R5 ;  /* 0x0000001c04007219 */ /* 0x005fe20000001205 */
[----:B------:R-:W-:Y:S01]  /*1df40*/  VIADD R7, R18, 0xffffffff ;  /* 0xffffffff12077836 */ /* 0x000fe20000000000 */
[----:B------:R-:W-:Y:S01]  /*1df50*/  LOP3.LUT R5, R10, R25, RZ, 0xc0, !PT ;  /* 0x000000190a057212 */ /* 0x000fe200078ec0ff */
[----:B------:R-:W-:Y:S02]  /*1df60*/  IMAD.MOV R15, RZ, RZ, -R15 ;  /* 0x000000ffff0f7224 */ /* 0x000fe400078e0a0f */
[----:B------:R-:W-:Y:S02]  /*1df70*/  IMAD.MOV.U32 R4, RZ, RZ, 0x1 ;  /* 0x00000001ff047424 */ /* 0x000fe400078e00ff */
[----:B------:R-:W-:Y:S01]  /*1df80*/  IMAD R234, R234, R0, R5 ;  /* 0x00000000eaea7224 */ /* 0x000fe200078e0205 */
[----:B------:R-:W-:-:S02]  /*1df90*/  LOP3.LUT R5, R12, R7, RZ, 0xc0, !PT ;  /* 0x000000070c057212 */ /* 0x000fc400078ec0ff */
[----:B----4-:R-:W-:Y:S01]  /*1dfa0*/  ISETP.NE.AND P0, PT, R3, 0x1, PT ;  /* 0x000000010300780c */ /* 0x010fe20003f05270 */
[----:B------:R-:W-:-:S04]  /*1dfb0*/  IMAD.MOV R3, RZ, RZ, -R0 ;  /* 0x000000ffff037224 */ /* 0x000fc800078e0a00 */
[----:B---3--:R-:W-:-:S04]  /*1dfc0*/  IMAD R0, R3, R29, R14 ;  /* 0x0000001d03007224 */ /* 0x008fc800078e020e */
[----:B------:R-:W-:Y:S01]  /*1dfd0*/  IMAD R3, R0, R18, R5 ;  /* 0x0000001200037224 */ /* 0x000fe200078e0205 */
[----:B------:R-:W-:-:S03]  /*1dfe0*/  PRMT R0, R4, 0x7610, R0 ;  /* 0x0000761004007816 */ /* 0x000fc60000000000 */
[----:B-1----:R-:W-:-:S04]  /*1dff0*/  @P0 IMAD R21, R19, R15, R20 ;  /* 0x0000000f13150224 */ /* 0x002fc800078e0214 */
[----:B------:R-:W-:-:S05]  /*1e000*/  IMAD R234, R234, R30, R21 ;  /* 0x0000001eeaea7224 */ /* 0x000fca00078e0215 */
[----:B------:R-:W-:Y:S02]  /*1e010*/  SEL R19, R3, R234, !P0 ;  /* 0x000000ea03137207 */ /* 0x000fe40004000000 */
[----:B------:R-:W-:-:S07]  /*1e020*/  SEL R234, R234, R3, !P0 ;  /* 0x00000003eaea7207 */ /* 0x000fce0004000000 */
.L_x_798:
[----:B------:R-:W-:Y:S01]  /*1e030*/  LOP3.LUT P0, RZ, R0, 0xff, RZ, 0xc0, !PT ;  /* 0x000000ff00ff7812 */ /* 0x000fe2000780c0ff */
[----:B------:R-:W-:-:S12]  /*1e040*/  IMAD.MOV.U32 R18, RZ, RZ, R234 ;  /* 0x000000ffff127224 */ /* 0x000fd800078e00ea */
[----:B------:R-:W-:Y:S05]  /*1e050*/  @P0 BRA `(.L_x_801) ;  /* 0xfffffe3000d80947 */ /* 0x000fea000383ffff */
[----:B------:R-:W-:Y:S05]  /*1e060*/  EXIT ;  /* 0x000000000000794d */ /* 0x000fea0003800000 */
.L_x_8:
[----:B------:R-:W2:Y:S01]  /*1e070*/  LDL R20, [R1+0x310] ;  /* 0x0003100001147983 */ /* 0x000ea20000100800 */
[----:B------:R-:W-:-:S03]  /*1e080*/  ULDC.64 UR4, c[0x0][0x650] ;  /* 0x0001940000047ab9 */ /* 0x000fc60000000a00 */
[----:B------:R-:W3:Y:S01]  /*1e090*/  LDL R21, [R1+0x30c] ;  /* 0x00030c0001157983 */ /* 0x000ee20000100800 */
[----:B------:R-:W-:Y:S01]  /*1e0a0*/  PRMT R4, RZ, 0x7610, R4 ;  /* 0x00007610ff047816 */ /* 0x000fe20000000004 */
[----:B------:R-:W-:Y:S02]  /*1e0b0*/  IMAD.MOV.U32 R3, RZ, RZ, -0x1 ;  /* 0xffffffffff037424 */ /* 0x000fe400078e00ff */
[----:B------:R-:W-:Y:S02]  /*1e0c0*/  IMAD.MOV.U32 R5, RZ, RZ, -0x1 ;  /* 0xffffffffff057424 */ /* 0x000fe400078e00ff */
[----:B------:R-:W-:Y:S01]  /*1e0d0*/  IMAD.MOV.U32 R11, RZ, RZ, -0x1 ;  /* 0xffffffffff0b7424 */ /* 0x000fe200078e00ff */
[----:B--2---:R-:W-:-:S04]  /*1e0e0*/  ISETP.GE.U32.AND P0, PT, R20, UR4, PT ;  /* 0x0000000414007c0c */ /* 0x004fc8000bf06070 */
[----:B---3--:R-:W-:-:S13]  /*1e0f0*/  ISETP.GE.U32.AND.EX P0, PT, R21, UR5, PT, P0 ;  /* 0x0000000515007c0c */ /* 0x008fda000bf06100 */
[----:B------:R-:W-:Y:S05]  /*1e100*/  @P0 BRA `(.L_x_802) ;  /* 0x0000000400340947 */ /* 0x000fea0003800000 */
        /* <DEDUP_REMOVED lines=18> */
.L_x_803:
[----:B0-----:R-:W0:Y:S01]  /*1e230*/  LDC.64 R24, c[0x0][0x640] ;  /* 0x00019000ff187b82 */ /* 0x001e220000000a00 */
[-CC-:B------:R-:W-:Y:S01]  /*1e240*/  SHF.R.U64 R16, R12, R8.reuse, R13.reuse ;  /* 0x000000080c107219 */ /* 0x180fe2000000120d */
[----:B------:R-:W-:Y:S01]  /*1e250*/  IMAD.MOV.U32 R4, RZ, RZ, R20 ;  /* 0x000000ffff047224 */ /* 0x000fe200078e0014 */
[----:B------:R-:W-:Y:S01]  /*1e260*/  SHF.R.U32.HI R3, RZ, R8, R13 ;  /* 0x00000008ff037219 */ /* 0x000fe2000001160d */
[----:B------:R-:W-:Y:S01]  /*1e270*/  IMAD.MOV.U32 R5, RZ, RZ, R21 ;  /* 0x000000ffff057224 */ /* 0x000fe200078e0015 */
[----:B------:R-:W-:Y:S01]  /*1e280*/  IADD3 R11, P0, RZ, -R16, RZ ;  /* 0x80000010ff0b7210 */ /* 0x000fe20007f1e0ff */
[----:B------:R-:W-:Y:S02]  /*1e290*/  IMAD.MOV.U32 R23, RZ, RZ, 0x1 ;  /* 0x00000001ff177424 */ /* 0x000fe400078e00ff */
[----:B------:R-:W1:Y:S02]  /*1e2a0*/  LDC R10, c[0x0][0x618] ;  /* 0x00018600ff0a7b82 */ /* 0x000e640000000800 */
[----:B------:R-:W-:-:S02]  /*1e2b0*/  IMAD.X R3, RZ, RZ, ~R3, P0 ;  /* 0x000000ffff037224 */ /* 0x000fc400000e0e03 */
[----:B------:R-:W-:-:S04]  /*1e2c0*/  IMAD.WIDE.U32 R4, R11, R18, R4 ;  /* 0x000000120b047225 */ /* 0x000fc800078e0004 */
[----:B------:R-:W2:Y:S01]  /*1e2d0*/  LDC R12, c[0x0][0x608] ;  /* 0x00018200ff0c7b82 */ /* 0x000ea20000000800 */
[----:B------:R-:W-:-:S04]  /*1e2e0*/  IMAD R8, R3, R18, RZ ;  /* 0x0000001203087224 */ /* 0x000fc800078e02ff */
[----:B------:R-:W-:-:S03]  /*1e2f0*/  IMAD R3, R11, R19, R8 ;  /* 0x000000130b037224 */ /* 0x000fc600078e0208 */
[----:B------:R-:W3:Y:S01]  /*1e300*/  LDC R22, c[0x0][0x658] ;  /* 0x00019600ff167b82 */ /* 0x000ee20000000800 */
[----:B------:R-:W-:Y:S01]  /*1e310*/  IMAD.IADD R3, R5, 0x1, R3 ;  /* 0x0000000105037824 */ /* 0x000fe200078e0203 */
[----:B0-----:R-:W-:Y:S01]  /*1e320*/  ISETP.NE.U32.AND P0, PT, R24, RZ, PT ;  /* 0x000000ff1800720c */ /* 0x001fe20003f05070 */
[----:B------:R-:W-:-:S03]  /*1e330*/  IMAD.MOV.U32 R5, RZ, RZ, -0x1 ;  /* 0xffffffffff057424 */ /* 0x000fc600078e00ff */
[----:B------:R-:W-:Y:S02]  /*1e340*/  ISETP.NE.AND.EX P0, PT, R25, RZ, PT, P0 ;  /* 0x000000ff1900720c */ /* 0x000fe40003f05300 */
[----:B------:R-:W0:Y:S01]  /*1e350*/  LDC R17, c[0x0][0x600] ;  /* 0x00018000ff117b82 */ /* 0x000e220000000800 */
[-CC-:B-1----:R-:W-:Y:S02]  /*1e360*/  SHF.R.U64 R8, R4, R10.reuse, R3.reuse ;  /* 0x0000000a04087219 */ /* 0x182fe40000001203 */
[----:B------:R-:W-:-:S05]  /*1e370*/  SHF.R.U32.HI R3, RZ, R10, R3 ;  /* 0x0000000aff037219 */ /* 0x000fca0000011603 */
[----:B------:R-:W1:Y:S01]  /*1e380*/  LDC R19, c[0x0][0x648] ;  /* 0x00019200ff137b82 */ /* 0x000e620000000800 */
[-CC-:B--2---:R-:W-:Y:S02]  /*1e390*/  SHF.R.U64 R18, R8, R12.reuse, R3.reuse ;  /* 0x0000000c08127219 */ /* 0x184fe40000001203 */
[----:B------:R-:W-:-:S05]  /*1e3a0*/  SHF.R.U32.HI R3, RZ, R12, R3 ;  /* 0x0000000cff037219 */ /* 0x000fca0000011603 */
[----:B------:R-:W2:Y:S01]  /*1e3b0*/  LDC R21, c[0x0][0x638] ;  /* 0x00018e00ff157b82 */ /* 0x000ea20000000800 */
[-C--:B---3--:R-:W-:Y:S02]  /*1e3c0*/  SHF.L.U32 R4, R5, R22.reuse, RZ ;  /* 0x0000001605047219 */ /* 0x088fe400000006ff */
[--C-:B------:R-:W-:Y:S02]  /*1e3d0*/  SHF.R.U64 R20, R18, R22, R3.reuse ;  /* 0x0000001612147219 */ /* 0x100fe40000001203 */
[----:B------:R-:W-:Y:S02]  /*1e3e0*/  LOP3.LUT R27, RZ, R4, RZ, 0x33, !PT ;  /* 0x00000004ff1b7212 */ /* 0x000fe400078e33ff */
[----:B------:R-:W-:Y:S01]  /*1e3f0*/  SHF.R.U32.HI R5, RZ, R22, R3 ;  /* 0x00000016ff057219 */ /* 0x000fe20000011603 */
[----:B------:R-:W3:Y:S01]  /*1e400*/  LDC R26, c[0x0][0x610] ;  /* 0x00018400ff1a7b82 */ /* 0x000ee20000000800 */
[----:B------:R-:W-:Y:S01]  /*1e410*/  IMAD.MOV.U32 R4, RZ, RZ, R20 ;  /* 0x000000ffff047224 */ /* 0x000fe200078e0014 */
[----:B------:R-:W-:Y:S06]  /*1e420*/  @!P0 BRA `(.L_x_804) ;  /* 0x0000000000288947 */ /* 0x000fec0003800000 */
        /* <DEDUP_REMOVED lines=10> */
.L_x_804:
[----:B------:R-:W4:Y:S01]  /*1e4d0*/  LDC R3, c[0x0][0x65c] ;  /* 0x00019700ff037b82 */ /* 0x000f220000000800 */
[----:B-1----:R-:W-:Y:S01]  /*1e4e0*/  SHF.R.U64 R4, R4, R19, R5 ;  /* 0x0000001304047219 */ /* 0x002fe20000001205 */
[----:B0-----:R-:W-:Y:S01]  /*1e4f0*/  VIADD R11, R17, 0xffffffff ;  /* 0xffffffff110b7836 */ /* 0x001fe20000000000 */
[----:B------:R-:W-:-:S03]  /*1e500*/  SHF.L.U32 R5, R23, R22, RZ ;  /* 0x0000001617057219 */ /* 0x000fc600000006ff */
[----:B------:R-:W-:Y:S01]  /*1e510*/  IMAD.MOV R7, RZ, RZ, -R4 ;  /* 0x000000ffff077224 */ /* 0x000fe200078e0a04 */
[----:B------:R-:W-:Y:S01]  /*1e520*/  LOP3.LUT R8, R8, R11, RZ, 0xc0, !PT ;  /* 0x0000000b08087212 */ /* 0x000fe200078ec0ff */
[----:B------:R-:W-:Y:S01]  /*1e530*/  IMAD.MOV.U32 R11, RZ, RZ, R16 ;  /* 0x000000ffff0b7224 */ /* 0x000fe200078e0010 */
[----:B----4-:R-:W-:Y:S02]  /*1e540*/  ISETP.NE.AND P0, PT, R3, 0x1, PT ;  /* 0x000000010300780c */ /* 0x010fe40003f05270 */
[----:B------:R-:W-:-:S05]  /*1e550*/  LOP3.LUT R3, R18, R27, RZ, 0xc0, !PT ;  /* 0x0000001b12037212 */ /* 0x000fca00078ec0ff */
[----:B------:R-:W-:Y:S02]  /*1e560*/  IMAD R5, R5, R4, R3 ;  /* 0x0000000405057224 */ /* 0x000fe400078e0203 */
[----:B--2---:R-:W-:Y:S02]  /*1e570*/  IMAD R3, R7, R21, R20 ;  /* 0x0000001507037224 */ /* 0x004fe400078e0214 */
[----:B------:R-:W-:Y:S02]  /*1e580*/  IMAD.MOV.U32 R4, RZ, RZ, 0x1 ;  /* 0x00000001ff047424 */ /* 0x000fe400078e00ff */
[----:B------:R-:W-:Y:S02]  /*1e590*/  @P0 IMAD R2, R9, R14, R6 ;  /* 0x0000000e09020224 */ /* 0x000fe400078e0206 */
[----:B------:R-:W-:Y:S02]  /*1e5a0*/  IMAD R3, R3, R17, R8 ;  /* 0x0000001103037224 */ /* 0x000fe400078e0208 */
[----:B---3--:R-:W-:-:S05]  /*1e5b0*/  IMAD R2, R5, R26, R2 ;  /* 0x0000001a05027224 */ /* 0x008fca00078e0202 */
[----:B------:R-:W-:Y:S02]  /*1e5c0*/  SEL R5, R3, R2, !P0 ;  /* 0x0000000203057207 */ /* 0x000fe40004000000 */
[----:B------:R-:W-:-:S07]  /*1e5d0*/  SEL R3, R2, R3, !P0 ;  /* 0x0000000302037207 */ /* 0x000fce0004000000 */
.L_x_802:
[----:B------:R-:W-:-:S08]  /*1e5e0*/  NOP ;  /* 0x0000000000007918 */ /* 0x000fd00000000000 */
[----:B0-----:R-:W0:-:S00]  /*1e5f0*/  USETMAXREG.DEALLOC.CTAPOOL 0x18 ;  /* 0x00000018000079c8 */ /* 0x001e0000080e0500 */
[----:B0-----:R-:W-:-:S13]  /*1e600*/  ISETP.NE.AND P0, PT, R0, RZ, PT ;  /* 0x000000ff0000720c */ /* 0x001fda0003f05270 */
[----:B------:R-:W-:Y:S05]  /*1e610*/  @P0 EXIT ;  /* 0x000000000000094d */ /* 0x000fea0003800000 */
[----:B------:R-:W-:Y:S01]  /*1e620*/  LOP3.LUT P0, RZ, R4, 0xff, RZ, 0xc0, !PT ;  /* 0x000000ff04ff7812 */ /* 0x000fe2000780c0ff */
[----:B------:R-:W-:Y:S02]  /*1e630*/  IMAD.MOV.U32 R7, RZ, RZ, 0x1 ;  /* 0x00000001ff077424 */ /* 0x000fe400078e00ff */
[----:B------:R-:W-:-:S10]  /*1e640*/  IMAD.MOV.U32 R8, RZ, RZ, RZ ;  /* 0x000000ffff087224 */ /* 0x000fd400078e00ff */
[----:B------:R-:W-:Y:S05]  /*1e650*/  @!P0 BRA `(.L_x_805) ;  /* 0x0000000c00588947 */ /* 0x000fea0003800000 */
[----:B------:R-:W2:Y:S01]  /*1e660*/  LDL R2, [R1+0x304] ;  /* 0x0003040001027983 */ /* 0x000ea20000100800 */
[----:B------:R-:W0:Y:S01]  /*1e670*/  LDC R0, c[0x0][0x28c] ;  /* 0x0000a300ff007b82 */ /* 0x000e220000000800 */
[----:B------:R-:W-:Y:S01]  /*1e680*/  ULDC UR5, c[0x0][0x600] ;  /* 0x0001800000057ab9 */ /* 0x000fe20000000800 */
[----:B------:R-:W-:Y:S01]  /*1e690*/  ULDC UR4, c[0x0][0xc] ;  /* 0x0000030000047ab9 */ /* 0x000fe20000000800 */
[----:B------:R-:W1:Y:S01]  /*1e6a0*/  S2R R16, SR_CgaCtaId ;  /* 0x0000000000107919 */ /* 0x000e620000008800 */
[----:B------:R-:W-:Y:S01]  /*1e6b0*/  UIADD3 UR16, UR5, -0x1, URZ ;  /* 0xffffffff05107890 */ /* 0x000fe2000fffe03f */
[----:B------:R-:W-:Y:S01]  /*1e6c0*/  BSSY B0, `(.L_x_805) ;  /* 0x00000cf000007945 */ /* 0x000fe20003800000 */
[----:B------:R-:W-:Y:S01]  /*1e6d0*/  ULDC UR6, c[0x0][0x658] ;  /* 0x0001960000067ab9 */ /* 0x000fe20000000800 */
[----:B------:R-:W-:Y:S01]  /*1e6e0*/  ULDC UR5, c[0x0][0x10] ;  /* 0x0000040000057ab9 */ /* 0x000fe20000000800 */
[----:B------:R-:W-:Y:S01]  /*1e6f0*/  UMOV UR7, 0xffffffff ;  /* 0xffffffff00077882 */ /* 0x000fe20000000000 */
[----:B------:R-:W-:Y:S01]  /*1e700*/  UMOV UR8, 0x1 ;  /* 0x0000000100087882 */ /* 0x000fe20000000000 */
[----:B------:R-:W-:Y:S01]  /*1e710*/  UIMAD.WIDE.U32 UR4, UR4, UR5, URZ ;  /* 0x00000005040472a5 */ /* 0x000fe2000f8e003f */
[----:B------:R-:W-:Y:S01]  /*1e720*/  IMAD.MOV.U32 R10, RZ, RZ, 0x1 ;  /* 0x00000001ff0a7424 */ /* 0x000fe200078e00ff */
[----:B------:R-:W-:Y:S01]  /*1e730*/  USHF.L.U32 UR7, UR7, UR6, URZ ;  /* 0x0000000607077299 */ /* 0x000fe2000800063f */
[----:B------:R-:W-:Y:S01]  /*1e740*/  IMAD.MOV.U32 R8, RZ, RZ, RZ ;  /* 0x000000ffff087224 */ /* 0x000fe200078e00ff */
[----:B------:R-:W-:-:S02]  /*1e750*/  USHF.L.U32 UR18, UR8, UR6, URZ ;  /* 0x0000000608127299 */ /* 0x000fc4000800063f */
[----:B------:R-:W-:Y:S01]  /*1e760*/  ULOP3.LUT UR17, URZ, UR7, URZ, 0x33, !UPT ;  /* 0x000000073f117292 */ /* 0x000fe2000f8e333f */
[----:B------:R-:W-:Y:S01]  /*1e770*/  ULDC UR6, c[0x0][0x14] ;  /* 0x0000050000067ab9 */ /* 0x000fe20000000800 */
[----:B------:R-:W-:Y:S01]  /*1e780*/  ULDC.64 UR22, c[0x0][0x198] ;  /* 0x0000660000167ab9 */ /* 0x000fe20000000a00 */
[----:B------:R-:W-:Y:S02]  /*1e790*/  UIMAD.WIDE.U32 UR20, UR4, UR6, URZ ;  /* 0x00000006041472a5 */ /* 0x000fe4000f8e003f */
[----:B------:R-:W-:Y:S01]  /*1e7a0*/  UIMAD UR13, UR5, UR6, URZ ;  /* 0x00000006050d72a4 */ /* 0x000fe2000f8e023f */
[----:B0-----:R-:W-:-:S03]  /*1e7b0*/  VIADD R0, R0, 0xf ;  /* 0x0000000f00007836 */ /* 0x001fc60000000000 */
[----:B------:R-:W-:Y:S02]  /*1e7c0*/  UIADD3 UR13, UR21, UR13, URZ ;  /* 0x0000000d150d7290 */ /* 0x000fe4000fffe03f */
[----:B------:R-:W-:-:S04]  /*1e7d0*/  SHF.R.S32.HI R7, RZ, 0x1f, R0 ;  /* 0x0000001fff077819 */ /* 0x000fc80000011400 */
[----:B------:R-:W-:Y:S01]  /*1e7e0*/  LEA.HI R0, R7, R0, RZ, 0x4 ;  /* 0x0000000007007211 */ /* 0x000fe200078f20ff */
[----:B------:R-:W-:Y:S01]  /*1e7f0*/  IMAD.MOV.U32 R7, RZ, RZ, 0x1 ;  /* 0x00000001ff077424 */ /* 0x000fe200078e00ff */
[----:B-1----:R-:W-:Y:S02]  /*1e800*/  LOP3.LUT R16, R16, 0x1, RZ, 0xc0, !PT ;  /* 0x0000000110107812 */ /* 0x002fe400078ec0ff */
[----:B------:R-:W-:-:S05]  /*1e810*/  SHF.R.S32.HI R0, RZ, 0x4, R0 ;  /* 0x00000004ff007819 */ /* 0x000fca0000011400 */
[----:B------:R-:W-:Y:S01]  /*1e820*/  VIADD R17, R0, 0x1 ;  /* 0x0000000100117836 */ /* 0x000fe20000000000 */
[----:B--2---:R-:W-:-:S07]  /*1e830*/  LOP3.LUT R6, R2, 0x2, RZ, 0xfc, !PT ;  /* 0x0000000202067812 */ /* 0x004fce00078efcff */
.L_x_816:
[----:B------:R-:W-:-:S03]  /*1e840*/  UMOV UR4, 0xffffffff ;  /* 0xffffffff00047882 */ /* 0x000fc60000000000 */
[----:B------:R-:W-:Y:S05]  /*1e850*/  BRA.DIV UR4, `(.L_x_806) ;  /* 0x0000001204e87947 */ /* 0x000fea000b800000 */
[----:B------:R-:W-:-:S13]  /*1e860*/  ELECT P6, URZ, PT ;  /* 0x00000000003f782f */ /* 0x000fda00038c0000 */
.L_x_835:
[----:B------:R-:W0:Y:S01]  /*1e870*/  LDC R2, c[0x0][0x28c] ;  /* 0x0000a300ff027b82 */ /* 0x000e220000000800 */
[----:B------:R-:W-:Y:S01]  /*1e880*/  BSSY B1, `(.L_x_807) ;  /* 0x000003b000017945 */ /* 0x000fe20003800000 */
[----:B0-----:R-:W-:-:S13]  /*1e890*/  ISETP.LT.OR P6, PT, R2, 0x1, !P6 ;  /* 0x000000010200780c */ /* 0x001fda00077c1670 */
[----:B------:R-:W-:Y:S05]  /*1e8a0*/  @P6 BRA `(.L_x_808) ;  /* 0x0000000000e06947 */ /* 0x000fea0003800000 */
[----:B------:R-:W-:Y:S02]  /*1e8b0*/  IMAD R4, R5, 0x2, R16 ;  /* 0x0000000205047824 */ /* 0x000fe400078e0210 */
[----:B------:R-:W-:Y:S02]  /*1e8c0*/  IMAD R3, R3, 0xc0, RZ ;  /* 0x000000c003037824 */ /* 0x000fe400078e02ff */
[----:B------:R-:W-:Y:S02]  /*1e8d0*/  IMAD R4, R4, 0xc0, RZ ;  /* 0x000000c004047824 */ /* 0x000fe400078e02ff */
[----:B------:R-:W-:Y:S02]  /*1e8e0*/  IMAD.MOV.U32 R5, RZ, RZ, RZ ;  /* 0x000000ffff057224 */ /* 0x000fe400078e00ff */
[----:B------:R-:W-:Y:S02]  /*1e8f0*/  IMAD.MOV.U32 R9, RZ, RZ, R17 ;  /* 0x000000ffff097224 */ /* 0x000fe400078e0011 */
[----:B------:R-:W-:-:S02]  /*1e900*/  IMAD.MOV.U32 R12, RZ, RZ, R7 ;  /* 0x000000ffff0c7224 */ /* 0x000fc400078e0007 */
[----:B------:R-:W-:-:S07]  /*1e910*/  IMAD.MOV.U32 R13, RZ, RZ, R8 ;  /* 0x000000ffff0d7224 */ /* 0x000fce00078e0008 */
.L_x_811:
[----:B------:R-:W0:Y:S01]  /*1e920*/  S2R R15, SR_CgaCtaId ;  /* 0x00000000000f7919 */ /* 0x000e220000008800 */
[----:B------:R-:W-:Y:S02]  /*1e930*/  MOV R14, 0x400 ;  /* 0x00000400000e7802 */ /* 0x000fe40000000f00 */
[----:B------:R-:W-:Y:S02]  /*1e940*/  SHF.L.U32 R2, R12, 0x1f, RZ ;  /* 0x0000001f0c027819 */ /* 0x000fe400000006ff */
[----:B0-----:R-:W-:-:S05]  /*1e950*/  LEA R14, R15, R14, 0x18 ;  /* 0x0000000e0f0e7211 */ /* 0x001fca00078ec0ff */
[----:B------:R-:W-:-:S04]  /*1e960*/  IMAD R15, R13, 0x8, R14 ;  /* 0x000000080d0f7824 */ /* 0x000fc800078e020e */
[----:B------:R-:W0:Y:S02]  /*1e970*/  SYNCS.PHASECHK.TRANS64.TRYWAIT P0, [R15+URZ+0x60], R2 ;  /* 0x000060020f0075a7 */ /* 0x000e24000800017f */
[----:B0-----:R-:W-:Y:S05]  /*1e980*/  @!P0 BRA `(.L_x_809) ;  /* 0x0000001000bc8947 */ /* 0x001fea0003800000 */
.L_x_836:
[----:B------:R-:W1:Y:S02]  /*1e990*/  S2R R18, SR_TID.X ;  /* 0x0000000000127919 */ /* 0x000e640000002100 */
[----:B-1----:R-:W-:-:S13]  /*1e9a0*/  LOP3.LUT P0, RZ, R18, 0x7f, RZ, 0xc0, !PT ;  /* 0x0000007f12ff7812 */ /* 0x002fda000780c0ff */
[----:B0-----:R-:W0:Y:S02]  /*1e9b0*/  @!P0 LDC R2, c[0x0][0x500] ;  /* 0x00014000ff028b82 */ /* 0x001e240000000800 */
[----:B0-----:R0:W-:Y:S02]  /*1e9c0*/  @!P0 SYNCS.ARRIVE.TRANS64 RZ, [R15+URZ], R2 ;  /* 0x000000020fff89a7 */ /* 0x0011e4000800003f */
[----:B0-----:R-:W-:-:S04]  /*1e9d0*/  PRMT R2, R6, 0x9910, RZ ;  /* 0x0000991006027816 */ /* 0x001fc800000000ff */
[----:B------:R-:W-:-:S13]  /*1e9e0*/  ISETP.NE.AND P0, PT, R2, 0x2, PT ;  /* 0x000000020200780c */ /* 0x000fda0003f05270 */
[----:B------:R-:W-:Y:S05]  /*1e9f0*/  @P0 BRA `(.L_x_810) ;  /* 0x0000000000040947 */ /* 0x000fea0003800000 */
[----:B------:R-:W-:Y:S01]  /*1ea00*/  BPT.TRAP 0x1 ;  /* 0x000000040000795c */ /* 0x000fe20000300000 */
.L_x_810:
[----:B------:R-:W-:Y:S01]  /*1ea10*/  R2UR UR9, R15 ;  /* 0x000000000f0972ca */ /* 0x000fe200000e0000 */
[C---:B------:R-:W-:Y:S01]  /*1ea20*/  IMAD R15, R13.reuse, 0x2, R16 ;  /* 0x000000020d0f7824 */ /* 0x040fe200078e0210 */
[----:B------:R-:W-:Y:S01]  /*1ea30*/  UIADD3 UR4, UP0, UR22, 0xf0, URZ ;  /* 0x000000f016047890 */ /* 0x000fe2000ff1e03f */
[--C-:B------:R-:W-:Y:S01]  /*1ea40*/  IMAD R2, R13, 0x1800, R14.reuse ;  /* 0x000018000d027824 */ /* 0x100fe200078e020e */
[----:B------:R-:W-:Y:S01]  /*1ea50*/  R2UR UR11, R3 ;  /* 0x00000000030b72ca */ /* 0x000fe200000e0000 */
[----:B------:R-:W-:Y:S01]  /*1ea60*/  IMAD R15, R15, 0xc00, RZ ;  /* 0x00000c000f0f7824 */ /* 0x000fe200078e02ff */
[----:B------:R-:W-:Y:S01]  /*1ea70*/  R2UR UR10, R5 ;  /* 0x00000000050a72ca */ /* 0x000fe200000e0000 */
[----:B------:R-:W-:Y:S01]  /*1ea80*/  VIADD R9, R9, 0xffffffff ;  /* 0xffffffff09097836 */ /* 0x000fe20000000000 */
[----:B------:R-:W-:Y:S01]  /*1ea90*/  R2UR UR5, R2 ;  /* 0x00000000020572ca */ /* 0x000fe200000e0000 */
[----:B------:R-:W-:Y:S01]  /*1eaa0*/  IMAD R15, R15, 0x2, R14 ;  /* 0x000000020f0f7824 */ /* 0x000fe200078e020e */
[----:B------:R-:W-:Y:S01]  /*1eab0*/  R2UR UR12, R11 ;  /* 0x000000000b0c72ca */ /* 0x000fe200000e0000 */
[----:B------:R-:W-:Y:S01]  /*1eac0*/  UIADD3 UR24, UP1, UR22, 0x1f0, URZ ;  /* 0x000001f016187890 */ /* 0x000fe2000ff3e03f */
[----:B------:R-:W-:Y:S01]  /*1ead0*/  R2UR UR19, R4 ;  /* 0x00000000041372ca */ /* 0x000fe200000e0000 */
[----:B------:R-:W-:Y:S01]  /*1eae0*/  VIADD R13, R13, 0x1 ;  /* 0x000000010d0d7836 */ /* 0x000fe20000000000 */
[----:B------:R-:W-:Y:S01]  /*1eaf0*/  R2UR UR8, R15 ;  /* 0x000000000f0872ca */ /* 0x000fe200000e0000 */
[----:B------:R-:W-:Y:S01]  /*1eb00*/  UIADD3.X UR25, URZ, UR23, URZ, UP1, !UPT ;  /* 0x000000173f197290 */ /* 0x000fe20008ffe43f */
[----:B------:R-:W-:Y:S01]  /*1eb10*/  ISETP.GT.AND P1, PT, R9, 0x1, PT ;  /* 0x000000010900780c */ /* 0x000fe20003f24270 */
[----:B------:R-:W-:Y:S01]  /*1eb20*/  UMOV UR6, 0x0 ;  /* 0x0000000000067882 */ /* 0x000fe20000000000 */
[----:B------:R-:W-:Y:S01]  /*1eb30*/  UMOV UR7, 0x10000000 ;  /* 0x1000000000077882 */ /* 0x000fe20000000000 */
[----:B------:R-:W-:Y:S01]  /*1eb40*/  ISETP.NE.AND P0, PT, R13, 0xc, PT ;  /* 0x0000000c0d00780c */ /* 0x000fe20003f05270 */
[----:B------:R-:W-:Y:S01]  /*1eb50*/  UMOV UR26, 0x30000 ;  /* 0x00030000001a7882 */ /* 0x000fe20000000000 */
[----:B------:R-:W-:Y:S01]  /*1eb60*/  UIADD3 UR14, UR5, 0x180, URZ ;  /* 0x00000180050e7890 */ /* 0x000fe2000fffe03f */
[----:B------:R-:W-:Y:S01]  /*1eb70*/  VIADD R5, R5, 0x10 ;  /* 0x0000001005057836 */ /* 0x000fe20000000000 */
[----:B------:R-:W-:Y:S01]  /*1eb80*/  UIADD3.X UR5, URZ, UR23, URZ, UP0, !UPT ;  /* 0x000000173f057290 */ /* 0x000fe200087fe43f */
[----:B------:R-:W-:-:S02]  /*1eb90*/  SEL R15, RZ, 0x1, P0 ;  /* 0x00000001ff0f7807 */ /* 0x000fc40000000000 */
[----:B------:R-:W-:Y:S01]  /*1eba0*/  SEL R13, R13, RZ, P0 ;  /* 0x000000ff0d0d7207 */ /* 0x000fe20000000000 */
[----:B------:R-:W-:Y:S01]  /*1ebb0*/  UIADD3 UR15, UR8, 0x12180, URZ ;  /* 0x00012180080f7890 */ /* 0x000fe2000fffe03f */
[----:B------:R-:W-:Y:S02]  /*1ebc0*/  LOP3.LUT R12, R12, R15, RZ, 0x3c, !PT ;  /* 0x0000000f0c0c7212 */ /* 0x000fe400078e3cff */
[----:B------:R-:W-:Y:S02]  /*1ebd0*/  UMOV UR8, UR14 ;  /* 0x0000000e00087c82 */ /* 0x000fe40008000000 */
[----:B------:R0:W-:Y:S02]  /*1ebe0*/  UTMALDG.3D [UR8], [UR4], desc[UR6] ;  /* 0x00000608040075b4 */ /* 0x0001e40008011000 */
[----:B0-----:R-:W-:Y:S01]  /*1ebf0*/  UMOV UR8, UR15 ;  /* 0x0000000f00087c82 */ /* 0x001fe20008000000 */
[----:B------:R-:W-:Y:S02]  /*1ec00*/  UMOV UR11, UR19 ;  /* 0x00000013000b7c82 */ /* 0x000fe40008000000 */
[----:B------:R0:W-:Y:S02]  /*1ec10*/  UTMALDG.3D.MULTICAST [UR8], [UR24], UR26, desc[UR6] ;  /* 0x00000608180073b4 */ /* 0x0001e4000801181a */
[----:B0-----:R-:W-:Y:S05]  /*1ec20*/  @P1 BRA `(.L_x_811) ;  /* 0xfffffffc003c1947 */ /* 0x001fea000383ffff */
.L_x_808:
[----:B------:R-:W-:Y:S05]  /*1ec30*/  BSYNC B1 ;  /* 0x0000000000017941 */ /* 0x000fea0003800000 */
.L_x_807:
[----:B------:R-:W2:Y:S01]  /*1ec40*/  LDL.LU R15, [R1+0x30c] ;  /* 0x00030c00010f7983 */ /* 0x000ea20000300800 */
[----:B------:R-:W-:Y:S01]  /*1ec50*/  LOP3.LUT P0, RZ, R10, 0xff, RZ, 0xc0, !PT ;  /* 0x000000ff0aff7812 */ /* 0x000fe2000780c0ff */
[C---:B------:R-:W-:Y:S01]  /*1ec60*/  IMAD.IADD R5, R0.reuse, 0x1, R8 ;  /* 0x0000000100057824 */ /* 0x040fe200078e0208 */
[----:B------:R-:W-:Y:S01]  /*1ec70*/  ULDC.64 UR4, c[0x0][0x650] ;  /* 0x0001940000047ab9 */ /* 0x000fe20000000a00 */
[----:B------:R-:W3:Y:S01]  /*1ec80*/  LDL.LU R14, [R1+0x310] ;  /* 0x00031000010e7983 */ /* 0x000ee20000300800 */
[----:B------:R-:W-:Y:S01]  /*1ec90*/  ISETP.GE.U32.AND P1, PT, R0, 0xc, PT ;  /* 0x0000000c0000780c */ /* 0x000fe20003f26070 */
[----:B------:R-:W-:Y:S01]  /*1eca0*/  BSSY B1, `(.L_x_812) ;  /* 0x000006e000017945 */ /* 0x000fe20003800000 */
[----:B------:R-:W-:Y:S01]  /*1ecb0*/  IMAD.MOV.U32 R11, RZ, RZ, -0x1 ;  /* 0xffffffffff0b7424 */ /* 0x000fe200078e00ff */
[----:B------:R-:W-:-:S06]  /*1ecc0*/  PRMT R10, RZ, 0x7610, R10 ;  /* 0x00007610ff0a7816 */ /* 0x000fcc000000000a */
[----:B------:R-:W0:Y:S01]  /*1ecd0*/  @P0 S2R R3, SR_CgaCtaId ;  /* 0x0000000000030919 */ /* 0x000e220000008800 */
[----:B------:R-:W-:-:S04]  /*1ece0*/  @P0 MOV R2, 0x400 ;  /* 0x0000040000020802 */ /* 0x000fc80000000f00 */
[----:B0-----:R-:W-:-:S04]  /*1ecf0*/  @P0 LEA R2, R3, R2, 0x18 ;  /* 0x0000000203020211 */ /* 0x001fc800078ec0ff */
[----:B------:R0:W-:Y:S01]  /*1ed00*/  @P0 SYNCS.ARRIVE.TRANS64.A1T0 RZ, [R2+URZ+0xd8], RZ ;  /* 0x0000d8ff02ff09a7 */ /* 0x0001e2000810003f */
[----:B------:R-:W-:-:S04]  /*1ed10*/  ISETP.GT.U32.AND P0, PT, R5, 0xb, PT ;  /* 0x0000000b0500780c */ /* 0x000fc80003f04070 */
[----:B------:R-:W-:Y:S01]  /*1ed20*/  ISETP.LT.U32.AND P0, PT, R0, 0xc, P0 ;  /* 0x0000000c0000780c */ /* 0x000fe20000701070 */
[----:B0-----:R-:W-:-:S03]  /*1ed30*/  IMAD.WIDE.U32 R2, R5, -0x55555555, RZ ;  /* 0xaaaaaaab05027825 */ /* 0x001fc600078e00ff */
[----:B------:R-:W-:Y:S02]  /*1ed40*/  SEL R2, RZ, 0x1, !P0 ;  /* 0x00000001ff027807 */ /* 0x000fe40004000000 */
[----:B------:R-:W-:Y:S01]  /*1ed50*/  SHF.R.U32.HI R4, RZ, 0x3, R3 ;  /* 0x00000003ff047819 */ /* 0x000fe20000011603 */
[----:B------:R-:W-:Y:S01]  /*1ed60*/  IMAD.MOV.U32 R3, RZ, RZ, -0x1 ;  /* 0xffffffffff037424 */ /* 0x000fe200078e00ff */
[----:B------:R-:W-:Y:S02]  /*1ed70*/  LOP3.LUT R7, R7, R2, RZ, 0x3c, !PT ;  /* 0x0000000207077212 */ /* 0x000fe400078e3cff */
[----:B------:R-:W-:Y:S01]  /*1ed80*/  PRMT R2, RZ, 0x7610, R2 ;  /* 0x00007610ff027816 */ /* 0x000fe20000000002 */
[----:B------:R-:W-:Y:S01]  /*1ed90*/  IMAD R8, R4, -0xc, R5 ;  /* 0xfffffff404087824 */ /* 0x000fe200078e0205 */
[----:B------:R-:W-:Y:S01]  /*1eda0*/  @P1 LOP3.LUT R7, R7, 0x1, R4, 0x78, !PT ;  /* 0x0000000107071812 */ /* 0x000fe200078e7804 */
[----:B------:R-:W-:Y:S01]  /*1edb0*/  IMAD.MOV.U32 R5, RZ, RZ, -0x1 ;  /* 0xffffffffff057424 */ /* 0x000fe200078e00ff */
[----:B---3--:R-:W-:-:S04]  /*1edc0*/  IADD3 R14, P0, R14, UR20, RZ ;  /* 0x000000140e0e7c10 */ /* 0x008fc8000ff1e0ff */
[----:B--2---:R-:W-:Y:S01]  /*1edd0*/  IADD3.X R15, R15, UR13, RZ, P0, !PT ;  /* 0x0000000d0f0f7c10 */ /* 0x004fe200087fe4ff */
[----:B------:R0:W-:Y:S01]  /*1ede0*/  STL [R1+0x310], R14 ;  /* 0x0003100e01007387 */ /* 0x0001e20000100800 */
[----:B------:R-:W-:-:S03]  /*1edf0*/  ISETP.GE.U32.AND P0, PT, R14, UR4, PT ;  /* 0x000000040e007c0c */ /* 0x000fc6000bf06070 */
[----:B------:R0:W-:Y:S01]  /*1ee00*/  STL [R1+0x30c], R15 ;  /* 0x00030c0f01007387 */ /* 0x0001e20000100800 */
[----:B------:R-:W-:-:S13]  /*1ee10*/  ISETP.GE.U32.AND.EX P0, PT, R15, UR5, PT, P0 ;  /* 0x000000050f007c0c */ /* 0x000fda000bf06100 */
[----:B0-----:R-:W-:Y:S05]  /*1ee20*/  @P0 BRA `(.L_x_813) ;  /* 0x0000000400540947 */ /* 0x001fea0003800000 */
[----:B------:R-:W0:Y:S01]  /*1ee30*/  S2R R9, SR_CTAID.X ;  /* 0x0000000000097919 */ /* 0x000e220000002500 */
[----:B------:R-:W1:Y:S01]  /*1ee40*/  LDC R18, c[0x0][0x65c] ;  /* 0x00019700ff127b82 */ /* 0x000e620000000800 */
[----:B------:R-:W-:Y:S01]  /*1ee50*/  ULDC UR4, c[0x0][0x150] ;  /* 0x0000540000047ab9 */ /* 0x000fe20000000800 */
[----:B------:R-:W-:Y:S01]  /*1ee60*/  ULDC UR7, c[0x0][0x630] ;  /* 0x00018c0000077ab9 */ /* 0x000fe20000000800 */
[----:B------:R-:W2:Y:S05]  /*1ee70*/  S2R R2, SR_CTAID.Y ;  /* 0x0000000000027919 */ /* 0x000eaa0000002600 */
[----:B------:R-:W3:Y:S01]  /*1ee80*/  LDC R4, c[0x0][0x144] ;  /* 0x00005100ff047b82 */ /* 0x000ee20000000800 */
[----:B-1----:R-:W-:-:S02]  /*1ee90*/  ISETP.NE.AND P2, PT, R18, 0x1, PT ;  /* 0x000000011200780c */ /* 0x002fc40003f45270 */
[----:B0-----:R-:W-:-:S05]  /*1eea0*/  I2FP.F32.U32 R3, R9 ;  /* 0x0000000900037245 */ /* 0x001fca0000201000 */
[----:B------:R-:W-:Y:S01]  /*1eeb0*/  FMUL R5, R3, UR4 ;  /* 0x0000000403057c20 */ /* 0x000fe20008400000 */
[----:B--2---:R-:W-:Y:S01]  /*1eec0*/  I2FP.F32.U32 R3, R2 ;  /* 0x0000000200037245 */ /* 0x004fe20000201000 */
[----:B------:R-:W-:-:S04]  /*1eed0*/  ULDC UR4, c[0x0][0x154] ;  /* 0x0000550000047ab9 */ /* 0x000fc80000000800 */
[----:B------:R-:W-:Y:S01]  /*1eee0*/  FMUL R12, R3, UR4 ;  /* 0x00000004030c7c20 */ /* 0x000fe20008400000 */
[----:B------:R-:W0:Y:S01]  /*1eef0*/  F2I.U32.TRUNC.NTZ R5, R5 ;  /* 0x0000000500057305 */ /* 0x000e22000020f000 */
[----:B------:R-:W1:Y:S01]  /*1ef00*/  LDC R3, c[0x0][0x148] ;  /* 0x00005200ff037b82 */ /* 0x000e620000000800 */
[----:B------:R-:W-:Y:S02]  /*1ef10*/  ULDC.64 UR4, c[0x0][0x628] ;  /* 0x00018a0000047ab9 */ /* 0x000fe40000000a00 */
[----:B------:R-:W-:-:S04]  /*1ef20*/  ISETP.NE.U32.AND P0, PT, RZ, UR4, PT ;  /* 0x00000004ff007c0c */ /* 0x000fc8000bf05070 */
[----:B------:R-:W2:Y:S01]  /*1ef30*/  F2I.U32.TRUNC.NTZ R12, R12 ;  /* 0x0000000c000c7305 */ /* 0x000ea2000020f000 */
[----:B------:R-:W-:Y:S01]  /*1ef40*/  ISETP.NE.AND.EX P0, PT, RZ, UR5, PT, P0 ;  /* 0x00000005ff007c0c */ /* 0x000fe2000bf05300 */
[----:B0-----:R-:W-:-:S04]  /*1ef50*/  IMAD.MOV R11, RZ, RZ, -R5 ;  /* 0x000000ffff0b7224 */ /* 0x001fc800078e0a05 */
[----:B---3--:R-:W-:Y:S02]  /*1ef60*/  IMAD R9, R4, R11, R9 ;  /* 0x0000000b04097224 */ /* 0x008fe400078e0209 */
[----:B--2---:R-:W-:-:S04]  /*1ef70*/  IMAD.MOV R4, RZ, RZ, -R12 ;  /* 0x000000ffff047224 */ /* 0x004fc800078e0a0c */
[----:B-1----:R-:W-:Y:S02]  /*1ef80*/  @P2 IMAD R9, R3, R4, R2 ;  /* 0x0000000403092224 */ /* 0x002fe400078e0202 */
[----:B------:R-:W-:Y:S02]  /*1ef90*/  IMAD.MOV.U32 R2, RZ, RZ, R14 ;  /* 0x000000ffff027224 */ /* 0x000fe400078e000e */
[----:B------:R-:W-:Y:S01]  /*1efa0*/  IMAD.MOV.U32 R3, RZ, RZ, R15 ;  /* 0x000000ffff037224 */ /* 0x000fe200078e000f */
[----:B------:R-:W-:Y:S06]  /*1efb0*/  @!P0 BRA `(.L_x_814) ;  /* 0x0000000000288947 */ /* 0x000fec0003800000 */
[----:B------:R-:W-:Y:S02]  /*1efc0*/  ULDC UR6, c[0x0][0x634] ;  /* 0x00018d0000067ab9 */ /* 0x000fe40000000800 */
[----:B------:R-:W-:-:S05]  /*1efd0*/  IADD3 R3, P0, R14, UR6, RZ ;  /* 0x000000060e037c10 */ /* 0x000fca000ff1e0ff */
[----:B------:R-:W-:-:S04]  /*1efe0*/  IMAD.X R11, RZ, RZ, R15, P0 ;  /* 0x000000ffff0b7224 */ /* 0x000fc800000e060f */
[----:B------:R-:W-:-:S04]  /*1eff0*/  IMAD.WIDE.U32 R4, R11, UR4, RZ ;  /* 0x000000040b047c25 */ /* 0x000fc8000f8e00ff */
[----:B------:R-:W-:-:S04]  /*1f000*/  IMAD.WIDE.U32 R4, P0, R3, UR5, R4 ;  /* 0x0000000503047c25 */ /* 0x000fc8000f800004 */
[----:B------:R-:W-:-:S04]  /*1f010*/  IMAD.WIDE.U32 R2, R3, UR4, RZ ;  /* 0x0000000403027c25 */ /* 0x000fc8000f8e00ff */
[----:B------:R-:W-:Y:S01]  /*1f020*/  IMAD.MOV.U32 R2, RZ, RZ, R5 ;  /* 0x000000ffff027224 */ /* 0x000fe200078e0005 */
[----:B------:R-:W-:Y:S01]  /*1f030*/  IADD3 RZ, P1, R3, R4, RZ ;  /* 0x0000000403ff7210 */ /* 0x000fe20007f3e0ff */
[----:B------:R-:W-:-:S04]  /*1f040*/  IMAD.X R3, RZ, RZ, RZ, P0 ;  /* 0x000000ffff037224 */ /* 0x000fc800000e06ff */
[----:B------:R-:W-:-:S08]  /*1f050*/  IMAD.WIDE.U32.X R2, R11, UR5, R2, P1 ;  /* 0x000000050b027c25 */ /* 0x000fd000088e0402 */
.L_x_814:
[--C-:B------:R-:W-:Y:S01]  /*1f060*/  SHF.R.U64 R11, R2, UR7, R3.reuse ;  /* 0x00000007020b7c19 */ /* 0x100fe20008001203 */
[----:B------:R-:W-:Y:S01]  /*1f070*/  ULDC.64 UR4, c[0x0][0x620] ;  /* 0x0001880000047ab9 */ /* 0x000fe20000000a00 */
[----:B------:R-:W-:Y:S01]  /*1f080*/  SHF.R.U32.HI R2, RZ, UR7, R3 ;  /* 0x00000007ff027c19 */ /* 0x000fe20008011603 */
[----:B------:R-:W-:Y:S01]  /*1f090*/  IMAD.MOV.U32 R3, RZ, RZ, R15 ;  /* 0x000000ffff037224 */ /* 0x000fe200078e000f */
[----:B------:R-:W-:Y:S01]  /*1f0a0*/  IADD3 R13, P0, RZ, -R11, RZ ;  /* 0x8000000bff0d7210 */ /* 0x000fe20007f1e0ff */
[----:B------:R-:W-:-:S04]  /*1f0b0*/  ULDC.64 UR6, c[0x0][0x640] ;  /* 0x0001900000067ab9 */ /* 0x000fc80000000a00 */
[----:B------:R-:W-:Y:S01]  /*1f0c0*/  IMAD.X R2, RZ, RZ, ~R2, P0 ;  /* 0x000000ffff027224 */ /* 0x000fe200000e0e02 */
[----:B------:R-:W-:-:S03]  /*1f0d0*/  ISETP.NE.U32.AND P0, PT, RZ, UR6, PT ;  /* 0x00000006ff007c0c */ /* 0x000fc6000bf05070 */
[----:B------:R-:W-:Y:S01]  /*1f0e0*/  IMAD R2, R2, UR4, RZ ;  /* 0x0000000402027c24 */ /* 0x000fe2000f8e02ff */
[----:B------:R-:W-:-:S03]  /*1f0f0*/  ISETP.NE.AND.EX P0, PT, RZ, UR7, PT, P0 ;  /* 0x00000007ff007c0c */ /* 0x000fc6000bf05300 */
[----:B------:R-:W-:Y:S02]  /*1f100*/  IMAD R5, R13, UR5, R2 ;  /* 0x000000050d057c24 */ /* 0x000fe4000f8e0202 */
[----:B------:R-:W-:-:S04]  /*1f110*/  IMAD.MOV.U32 R2, RZ, RZ, R14 ;  /* 0x000000ffff027224 */ /* 0x000fc800078e000e */
[----:B------:R-:W-:Y:S01]  /*1f120*/  IMAD.WIDE.U32 R2, R13, UR4, R2 ;  /* 0x000000040d027c25 */ /* 0x000fe2000f8e0002 */
[----:B------:R-:W-:-:S03]  /*1f130*/  ULDC UR4, c[0x0][0x618] ;  /* 0x0001860000047ab9 */ /* 0x000fc60000000800 */
[----:B------:R-:W-:-:S05]  /*1f140*/  IMAD.IADD R3, R3, 0x1, R5 ;  /* 0x0000000103037824 */ /* 0x000fca00078e0205 */
[--C-:B------:R-:W-:Y:S02]  /*1f150*/  SHF.R.U64 R12, R2, UR4, R3.reuse ;  /* 0x00000004020c7c19 */ /* 0x100fe40008001203 */
[----:B------:R-:W-:Y:S01]  /*1f160*/  SHF.R.U32.HI R3, RZ, UR4, R3 ;  /* 0x00000004ff037c19 */ /* 0x000fe20008011603 */
[----:B------:R-:W-:-:S03]  /*1f170*/  ULDC UR4, c[0x0][0x608] ;  /* 0x0001820000047ab9 */ /* 0x000fc60000000800 */
[--C-:B------:R-:W-:Y:S02]  /*1f180*/  SHF.R.U64 R13, R12, UR4, R3.reuse ;  /* 0x000000040c0d7c19 */ /* 0x100fe40008001203 */
[----:B------:R-:W-:Y:S01]  /*1f190*/  SHF.R.U32.HI R2, RZ, UR4, R3 ;  /* 0x00000004ff027c19 */ /* 0x000fe20008011603 */
[----:B------:R-:W-:-:S03]  /*1f1a0*/  ULDC UR4, c[0x0][0x658] ;  /* 0x0001960000047ab9 */ /* 0x000fc60000000800 */
[--C-:B------:R-:W-:Y:S02]  /*1f1b0*/  SHF.R.U64 R14, R13, UR4, R2.reuse ;  /* 0x000000040d0e7c19 */ /* 0x100fe40008001202 */
[----:B------:R-:W-:-:S03]  /*1f1c0*/  SHF.R.U32.HI R3, RZ, UR4, R2 ;  /* 0x00000004ff037c19 */ /* 0x000fc60008011602 */
        /* <DEDUP_REMOVED lines=12> */
.L_x_815:
[----:B------:R-:W-:Y:S01]  /*1f290*/  ULDC UR4, c[0x0][0x648] ;  /* 0x0001920000047ab9 */ /* 0x000fe20000000800 */
[----:B------:R-:W-:Y:S02]  /*1f2a0*/  LOP3.LUT R13, R13, UR17, RZ, 0xc0, !PT ;  /* 0x000000110d0d7c12 */ /* 0x000fe4000f8ec0ff */
[----:B------:R-:W-:Y:S01]  /*1f2b0*/  SHF.R.U64 R2, R2, UR4, R3 ;  /* 0x0000000402027c19 */ /* 0x000fe20008001203 */
[----:B------:R-:W-:-:S04]  /*1f2c0*/  ULDC UR4, c[0x0][0x638] ;  /* 0x00018e0000047ab9 */ /* 0x000fc80000000800 */
[----:B------:R-:W-:Y:S02]  /*1f2d0*/  IMAD.MOV R3, RZ, RZ, -R2 ;  /* 0x000000ffff037224 */ /* 0x000fe400078e0a02 */
[----:B------:R-:W-:Y:S02]  /*1f2e0*/  IMAD R4, R2, UR18, R13 ;  /* 0x0000001202047c24 */ /* 0x000fe4000f8e020d */
[----:B------:R-:W-:Y:S01]  /*1f2f0*/  IMAD R14, R3, UR4, R14 ;  /* 0x00000004030e7c24 */ /* 0x000fe2000f8e020e */
[----:B------:R-:W-:Y:S01]  /*1f300*/  ULDC UR4, c[0x0][0x610] ;  /* 0x0001840000047ab9 */ /* 0x000fe20000000800 */
[----:B------:R-:W-:Y:S01]  /*1f310*/  LOP3.LUT R3, R12, UR16, RZ, 0xc0, !PT ;  /* 0x000000100c037c12 */ /* 0x000fe2000f8ec0ff */
[----:B------:R-:W-:Y:S01]  /*1f320*/  IMAD R9, R4, UR4, R9 ;  /* 0x0000000404097c24 */ /* 0x000fe2000f8e0209 */
[----:B------:R-:W-:Y:S01]  /*1f330*/  ULDC UR4, c[0x0][0x600] ;  /* 0x0001800000047ab9 */ /* 0x000fe20000000800 */
[----:B------:R-:W-:Y:S02]  /*1f340*/  IMAD.MOV.U32 R2, RZ, RZ, 0x1 ;  /* 0x00000001ff027424 */ /* 0x000fe400078e00ff */
[----:B------:R-:W-:-:S05]  /*1f350*/  IMAD R14, R14, UR4, R3 ;  /* 0x000000040e0e7c24 */ /* 0x000fca000f8e0203 */
[----:B------:R-:W-:Y:S02]  /*1f360*/  SEL R5, R14, R9, !P2 ;  /* 0x000000090e057207 */ /* 0x000fe40005000000 */
[----:B------:R-:W-:-:S07]  /*1f370*/  SEL R3, R9, R14, !P2 ;  /* 0x0000000e09037207 */ /* 0x000fce0005000000 */
.L_x_813:
[----:B------:R-:W-:Y:S05]  /*1f380*/  BSYNC B1 ;  /* 0x0000000000017941 */ /* 0x000fea0003800000 */
.L_x_812:
[----:B------:R-:W-:-:S13]  /*1f390*/  LOP3.LUT P0, RZ, R2, 0xff, RZ, 0xc0, !PT ;  /* 0x000000ff02ff7812 */ /* 0x000fda000780c0ff */
[----:B------:R-:W-:Y:S05]  /*1f3a0*/  @P0 BRA `(.L_x_816) ;  /* 0xfffffff400240947 */ /* 0x000fea000383ffff */
[----:B------:R-:W-:Y:S05]  /*1f3b0*/  BSYNC B0 ;  /* 0x0000000000007941 */ /* 0x000fea0003800000 */
.L_x_805:
[----:B------:R-:W-:-:S03]  /*1f3c0*/  UMOV UR4, 0xffffffff ;  /* 0xffffffff00047882 */ /* 0x000fc60000000000 */
[----:B------:R-:W-:Y:S05]  /*1f3d0*/  BRA.DIV UR4, `(.L_x_817) ;  /* 0x0000000a043c7947 */ /* 0x000fea000b800000 */
[----:B------:R-:W-:-:S13]  /*1f3e0*/  ELECT P6, URZ, PT ;  /* 0x00000000003f782f */ /* 0x000fda00038c0000 */
.L_x_839:
[----:B------:R-:W-:Y:S04]  /*1f3f0*/  BSSY B0, `(.L_x_818) ;  /* 0x0000074000007945 */ /* 0x000fe80003800000 */
[----:B------:R-:W-:Y:S05]  /*1f400*/  @!P6 BRA `(.L_x_819) ;  /* 0x0000000400c8e947 */ /* 0x000fea0003800000 */
[----:B------:R-:W2:Y:S02]  /*1f410*/  LDL.LU R0, [R1+0x304] ;  /* 0x0003040001007983 */ /* 0x000ea40000300800 */
[----:B--2---:R-:W-:-:S04]  /*1f420*/  LOP3.LUT R0, R0, 0x2, RZ, 0xfc, !PT ;  /* 0x0000000200007812 */ /* 0x004fc800078efcff */
[----:B------:R-:W-:-:S13]  /*1f430*/  ISETP.NE.AND P0, PT, R0, 0x3, PT ;  /* 0x000000030000780c */ /* 0x000fda0003f05270 */
[----:B------:R-:W-:Y:S05]  /*1f440*/  @!P0 BRA `(.L_x_820) ;  /* 0x0000000000048947 */ /* 0x000fea0003800000 */
[----:B------:R-:W-:Y:S01]  /*1f450*/  BPT.TRAP 0x1 ;  /* 0x000000040000795c */ /* 0x000fe20000300000 */
.L_x_820:
[----:B------:R-:W0:Y:S01]  /*1f460*/  S2R R3, SR_CgaCtaId ;  /* 0x0000000000037919 */ /* 0x000e220000008800 */
[----:B------:R-:W-:-:S04]  /*1f470*/  MOV R0, 0x400 ;  /* 0x0000040000007802 */ /* 0x000fc80000000f00 */
[----:B0-----:R-:W-:Y:S02]  /*1f480*/  LEA R3, R3, R0, 0x18 ;  /* 0x0000000003037211 */ /* 0x001fe400078ec0ff */
[----:B------:R-:W-:-:S03]  /*1f490*/  SHF.L.U32 R0, R7, 0x1f, RZ ;  /* 0x0000001f07007819 */ /* 0x000fc600000006ff */
[----:B------:R-:W-:-:S04]  /*1f4a0*/  VIADD R3, R3, 0x60 ;  /* 0x0000006003037836 */ /* 0x000fc80000000000 */
[----:B------:R-:W-:-:S04]  /*1f4b0*/  IMAD R5, R8, 0x8, R3 ;  /* 0x0000000808057824 */ /* 0x000fc800078e0203 */
[----:B------:R-:W0:Y:S02]  /*1f4c0*/  SYNCS.PHASECHK.TRANS64.TRYWAIT P0, [R5+URZ], R0 ;  /* 0x00000000050075a7 */ /* 0x000e24000800017f */
[----:B0-----:R-:W-:Y:S05]  /*1f4d0*/  @!P0 BRA `(.L_x_821) ;  /* 0x00000008001c8947 */ /* 0x001fea0003800000 */
.L_x_840:
[----:B------:R-:W-:-:S05]  /*1f4e0*/  VIADD R8, R8, 0x1 ;  /* 0x0000000108087836 */ /* 0x000fca0000000000 */
[----:B------:R-:W-:-:S04]  /*1f4f0*/  ISETP.NE.AND P0, PT, R8, 0xc, PT ;  /* 0x0000000c0800780c */ /* 0x000fc80003f05270 */
[----:B0-----:R-:W-:Y:S02]  /*1f500*/  SEL R0, RZ, 0x1, P0 ;  /* 0x00000001ff007807 */ /* 0x001fe40000000000 */
[----:B------:R-:W-:Y:S02]  /*1f510*/  SEL R8, R8, RZ, P0 ;  /* 0x000000ff08087207 */ /* 0x000fe40000000000 */
[----:B------:R-:W-:-:S03]  /*1f520*/  LOP3.LUT R7, R7, R0, RZ, 0x3c, !PT ;  /* 0x0000000007077212 */ /* 0x000fc600078e3cff */
[----:B------:R-:W-:Y:S01]  /*1f530*/  IMAD R5, R8, 0x8, R3 ;  /* 0x0000000808057824 */ /* 0x000fe200078e0203 */
[----:B------:R-:W-:-:S04]  /*1f540*/  SHF.L.U32 R0, R7, 0x1f, RZ ;  /* 0x0000001f07007819 */ /* 0x000fc800000006ff */
[----:B------:R-:W0:Y:S02]  /*1f550*/  SYNCS.PHASECHK.TRANS64.TRYWAIT P0, [R5+URZ], R0 ;  /* 0x00000000050075a7 */ /* 0x000e24000800017f */
[----:B0-----:R-:W-:Y:S05]  /*1f560*/  @!P0 BRA `(.L_x_822) ;  /* 0x00000008000c8947 */ /* 0x001fea0003800000 */
.L_x_841:
[----:B0-----:R-:W-:-:S05]  /*1f570*/  VIADD R0, R8, 0x1 ;  /* 0x0000000108007836 */ /* 0x001fca0000000000 */
[----:B------:R-:W-:-:S04]  /*1f580*/  ISETP.NE.AND P0, PT, R0, 0xc, PT ;  /* 0x0000000c0000780c */ /* 0x000fc80003f05270 */
[----:B------:R-:W-:Y:S02]  /*1f590*/  SEL R2, RZ, 0x1, P0 ;  /* 0x00000001ff027807 */ /* 0x000fe40000000000 */
[----:B------:R-:W-:Y:S02]  /*1f5a0*/  SEL R4, R0, RZ, P0 ;  /* 0x000000ff00047207 */ /* 0x000fe40000000000 */
[----:B------:R-:W-:-:S03]  /*1f5b0*/  LOP3.LUT R7, R7, R2, RZ, 0x3c, !PT ;  /* 0x0000000207077212 */ /* 0x000fc600078e3cff */
[----:B------:R-:W-:Y:S01]  /*1f5c0*/  IMAD R5, R4, 0x8, R3 ;  /* 0x0000000804057824 */ /* 0x000fe200078e0203 */
[----:B------:R-:W-:-:S04]  /*1f5d0*/  SHF.L.U32 R0, R7, 0x1f, RZ ;  /* 0x0000001f07007819 */ /* 0x000fc800000006ff */
[----:B------:R-:W0:Y:S02]  /*1f5e0*/  SYNCS.PHASECHK.TRANS64.TRYWAIT P0, [R5+URZ], R0 ;  /* 0x00000000050075a7 */ /* 0x000e24000800017f */
[----:B0-----:R-:W-:Y:S05]  /*1f5f0*/  @!P0 BRA `(.L_x_823) ;  /* 0x0000000400fc8947 */ /* 0x001fea0003800000 */
.L_x_842:
        /* <DEDUP_REMOVED lines=9> */
.L_x_843:
        /* <DEDUP_REMOVED lines=9> */
.L_x_844:
        /* <DEDUP_REMOVED lines=9> */
.L_x_845:
        /* <DEDUP_REMOVED lines=9> */
.L_x_846:
        /* <DEDUP_REMOVED lines=9> */
.L_x_847:
        /* <DEDUP_REMOVED lines=9> */
.L_x_848:
        /* <DEDUP_REMOVED lines=9> */
.L_x_849:
        /* <DEDUP_REMOVED lines=9> */
.L_x_850:
[----:B0-----:R-:W-:-:S05]  /*1fa80*/  VIADD R0, R4, 0x1 ;  /* 0x0000000104007836 */ /* 0x001fca0000000000 */
[----:B------:R-:W-:-:S04]  /*1fa90*/  ISETP.NE.AND P0, PT, R0, 0xc, PT ;  /* 0x0000000c0000780c */ /* 0x000fc80003f05270 */
[----:B------:R-:W-:Y:S02]  /*1faa0*/  SEL R2, RZ, 0x1, P0 ;  /* 0x00000001ff027807 */ /* 0x000fe40000000000 */
[----:B------:R-:W-:Y:S02]  /*1fab0*/  SEL R0, R0, RZ, P0 ;  /* 0x000000ff00007207 */ /* 0x000fe40000000000 */
[----:B------:R-:W-:-:S03]  /*1fac0*/  LOP3.LUT R2, R7, R2, RZ, 0x3c, !PT ;  /* 0x0000000207027212 */ /* 0x000fc600078e3cff */
[----:B------:R-:W-:Y:S01]  /*1fad0*/  IMAD R3, R0, 0x8, R3 ;  /* 0x0000000800037824 */ /* 0x000fe200078e0203 */
[----:B------:R-:W-:-:S07]  /*1fae0*/  SHF.L.U32 R0, R2, 0x1f, RZ ;  /* 0x0000001f02007819 */ /* 0x000fce00000006ff */
.L_x_832:
[----:B0-----:R0:W1:Y:S02]  /*1faf0*/  SYNCS.PHASECHK.TRANS64.TRYWAIT P0, [R3+URZ], R0 ;  /* 0x00000000030075a7 */ /* 0x001064000800017f */
[----:B-1----:R-:W-:Y:S05]  /*1fb00*/  @!P0 NANOSLEEP.SYNCS 0x989680 ;  /* 0x009896800000895d */ /* 0x002fea0003900000 */
[----:B------:R-:W1:Y:S02]  /*1fb10*/  @!P0 SYNCS.PHASECHK.TRANS64 P0, [R3+URZ], R0 ;  /* 0x00000000030085a7 */ /* 0x000e64000800007f */
[----:B-1----:R-:W-:Y:S05]  /*1fb20*/  @!P0 BRA `(.L_x_832) ;  /* 0xfffffffc00f08947 */ /* 0x002fea000383ffff */
.L_x_819:
[----:B------:R-:W-:Y:S05]  /*1fb30*/  BSYNC B0 ;  /* 0x0000000000007941 */ /* 0x000fea0003800000 */
.L_x_818:
[----:B------:R-:W-:Y:S05]  /*1fb40*/  EXIT ;  /* 0x000000000000794d */ /* 0x000fea0003800000 */
.L_x_22:
[----:B-1----:R1:W2:Y:S02]  /*1fb50*/  SYNCS.PHASECHK.TRANS64.TRYWAIT P1, [R3+URZ], R0 ;  /* 0x00000000030075a7 */ /* 0x0022a4000802017f */
[----:B--2---:R-:W-:Y:S05]  /*1fb60*/  @!P1 NANOSLEEP.SYNCS 0x989680 ;  /* 0x009896800000995d */ /* 0x004fea0003900000 */
[----:B------:R-:W2:Y:S02]  /*1fb70*/  @!P1 SYNCS.PHASECHK.TRANS64 P1, [R3+URZ], R0 ;  /* 0x00000000030095a7 */ /* 0x000ea4000802007f */
[----:B--2---:R-:W-:Y:S05]  /*1fb80*/  @!P1 BRA `(.L_x_22) ;  /* 0xfffffffc00f09947 */ /* 0x004fea000383ffff */
[----:B------:R-:W-:Y:S05]  /*1fb90*/  BRA `(.L_x_21) ;  /* 0xfffffe1800cc7947 */ /* 0x000fea000383ffff */
.L_x_27:
[----:B-1----:R-:W-:-:S04]  /*1fba0*/  IMAD.U32 R7, RZ, RZ, UR4 ;  /* 0x00000004ff077e24 */ /* 0x002fc8000f8e00ff */
[----:B------:R1:W2:Y:S03]  /*1fbb0*/  SYNCS.PHASECHK.TRANS64.TRYWAIT P1, [R7+URZ], R5 ;  /* 0x00000005070075a7 */ /* 0x0002a6000802017f */
[----:B--2---:R-:W-:Y:S05]  /*1fbc0*/  @!P1 NANOSLEEP.SYNCS 0x989680 ;  /* 0x009896800000995d */ /* 0x004fea0003900000 */
[----:B------:R-:W2:Y:S02]  /*1fbd0*/  @!P1 SYNCS.PHASECHK.TRANS64 P1, [R7+URZ], R5 ;  /* 0x00000005070095a7 */ /* 0x000ea4000802007f */
[----:B--2---:R-:W-:Y:S05]  /*1fbe0*/  @!P1 BRA `(.L_x_27) ;  /* 0xfffffffc00ec9947 */ /* 0x004fea000383ffff */
[----:B------:R-:W-:Y:S05]  /*1fbf0*/  BRA `(.L_x_26) ;  /* 0xfffffe28003c7947 */ /* 0x000fea000383ffff */
.L_x_806:
[----:B------:R-:W-:Y:S01]  /*1fc00*/  BSSY B1, `(.L_x_833) ;  /* 0x0000006000017945 */ /* 0x000fe20003800000 */
[----:B------:R-:W-:-:S07]  /*1fc10*/  IMAD.MOV.U32 R15, RZ, RZ, -0x1 ;  /* 0xffffffffff0f7424 */ /* 0x000fce00078e00ff */
[----:B------:R-:W-:Y:S05]  /*1fc20*/  WARPSYNC.COLLECTIVE R15, `(.L_x_834) ;  /* 0x000000000f0c7348 */ /* 0x000fea0003c00000 */
[----:B------:R-:W-:Y:S02]  /*1fc30*/  ELECT P6, UR62, PT ;  /* 0x00000000003e782f */ /* 0x000fe400038c0000 */
[----:B------:R-:W-:Y:S01]  /*1fc40*/  MOV R14, UR62 ;  /* 0x0000003e000e7c02 */ /* 0x000fe20008000f00 */
[----:B------:R-:W-:Y:S10]  /*1fc50*/  ENDCOLLECTIVE ;  /* 0x000000000000791b */ /* 0x000ff40003800000 */
.L_x_834:
[----:B------:R-:W-:Y:S05]  /*1fc60*/  BSYNC B1 ;  /* 0x0000000000017941 */ /* 0x000fea0003800000 */
.L_x_833:
[----:B------:R-:W-:Y:S05]  /*1fc70*/  BRA `(.L_x_835) ;  /* 0xffffffe800fc7947 */ /* 0x000fea000383ffff */
.L_x_809:
[----:B0-----:R0:W1:Y:S02]  /*1fc80*/  SYNCS.PHASECHK.TRANS64.TRYWAIT P0, [R15+URZ+0x60], R2 ;  /* 0x000060020f0075a7 */ /* 0x001064000800017f */
[----:B-1----:R-:W-:Y:S05]  /*1fc90*/  @!P0 NANOSLEEP.SYNCS 0x989680 ;  /* 0x009896800000895d */ /* 0x002fea0003900000 */
[----:B------:R-:W1:Y:S02]  /*1fca0*/  @!P0 SYNCS.PHASECHK.TRANS64 P0, [R15+URZ+0x60], R2 ;  /* 0x000060020f0085a7 */ /* 0x000e64000800007f */
[----:B-1----:R-:W-:Y:S05]  /*1fcb0*/  @!P0 BRA `(.L_x_809) ;  /* 0xfffffffc00f08947 */ /* 0x002fea000383ffff */
[----:B------:R-:W-:Y:S05]  /*1fcc0*/  BRA `(.L_x_836) ;  /* 0xffffffec00307947 */ /* 0x000fea000383ffff */
.L_x_817:
[----:B------:R-:W-:Y:S01]  /*1fcd0*/  BSSY B0, `(.L_x_837) ;  /* 0x0000006000007945 */ /* 0x000fe20003800000 */
[----:B------:R-:W-:-:S07]  /*1fce0*/  IMAD.MOV.U32 R15, RZ, RZ, -0x1 ;  /* 0xffffffffff0f7424 */ /* 0x000fce00078e00ff */
[----:B------:R-:W-:Y:S05]  /*1fcf0*/  WARPSYNC.COLLECTIVE R15, `(.L_x_838) ;  /* 0x000000000f0c7348 */ /* 0x000fea0003c00000 */
[----:B------:R-:W-:Y:S02]  /*1fd00*/  ELECT P6, UR62, PT ;  /* 0x00000000003e782f */ /* 0x000fe400038c0000 */
[----:B------:R-:W-:Y:S01]  /*1fd10*/  MOV R14, UR62 ;  /* 0x0000003e000e7c02 */ /* 0x000fe20008000f00 */
[----:B------:R-:W-:Y:S10]  /*1fd20*/  ENDCOLLECTIVE ;  /* 0x000000000000791b */ /* 0x000ff40003800000 */
.L_x_838:
[----:B------:R-:W-:Y:S05]  /*1fd30*/  BSYNC B0 ;  /* 0x0000000000007941 */ /* 0x000fea0003800000 */
.L_x_837:
[----:B------:R-:W-:Y:S05]  /*1fd40*/  BRA `(.L_x_839) ;  /* 0xfffffff400a87947 */ /* 0x000fea000383ffff */
.L_x_821:
[----:B0-----:R0:W1:Y:S02]  /*1fd50*/  SYNCS.PHASECHK.TRANS64.TRYWAIT P0, [R5+URZ], R0 ;  /* 0x00000000050075a7 */ /* 0x001064000800017f */
[----:B-1----:R-:W-:Y:S05]  /*1fd60*/  @!P0 NANOSLEEP.SYNCS 0x989680 ;  /* 0x009896800000895d */ /* 0x002fea0003900000 */
[----:B------:R-:W1:Y:S02]  /*1fd70*/  @!P0 SYNCS.PHASECHK.TRANS64 P0, [R5+URZ], R0 ;  /* 0x00000000050085a7 */ /* 0x000e64000800007f */
[----:B-1----:R-:W-:Y:S05]  /*1fd80*/  @!P0 BRA `(.L_x_821) ;  /* 0xfffffffc00f08947 */ /* 0x002fea000383ffff */
[----:B------:R-:W-:Y:S05]  /*1fd90*/  BRA `(.L_x_840) ;  /* 0xfffffff400d07947 */ /* 0x000fea000383ffff */
.L_x_822:
[----:B0-----:R0:W1:Y:S02]  /*1fda0*/  SYNCS.PHASECHK.TRANS64.TRYWAIT P0, [R5+URZ], R0 ;  /* 0x00000000050075a7 */ /* 0x001064000800017f */
[----:B-1----:R-:W-:Y:S05]  /*1fdb0*/  @!P0 NANOSLEEP.SYNCS 0x989680 ;  /* 0x009896800000895d */ /* 0x002fea0003900000 */
[----:B------:R-:W1:Y:S02]  /*1fdc0*/  @!P0 SYNCS.PHASECHK.TRANS64 P0, [R5+URZ], R0 ;  /* 0x00000000050085a7 */ /* 0x000e64000800007f */
[----:B-1----:R-:W-:Y:S05]  /*1fdd0*/  @!P0 BRA `(.L_x_822) ;  /* 0xfffffffc00f08947 */ /* 0x002fea000383ffff */
[----:B------:R-:W-:Y:S05]  /*1fde0*/  BRA `(.L_x_841) ;  /* 0xfffffff400e07947 */ /* 0x000fea000383ffff */
.L_x_823:
[----:B0-----:R0:W1:Y:S02]  /*1fdf0*/  SYNCS.PHASECHK.TRANS64.TRYWAIT P0, [R5+URZ], R0 ;  /* 0x00000000050075a7 */ /* 0x001064000800017f */
[----:B-1----:R-:W-:Y:S05]  /*1fe00*/  @!P0 NANOSLEEP.SYNCS 0x989680 ;  /* 0x009896800000895d */ /* 0x002fea0003900000 */
[----:B------:R-:W1:Y:S02]  /*1fe10*/  @!P0 SYNCS.PHASECHK.TRANS64 P0, [R5+URZ], R0 ;  /* 0x00000000050085a7 */ /* 0x000e64000800007f */
[----:B-1----:R-:W-:Y:S05]  /*1fe20*/  @!P0 BRA `(.L_x_823) ;  /* 0xfffffffc00f08947 */ /* 0x002fea000383ffff */
[----:B------:R-:W-:Y:S05]  /*1fe30*/  BRA `(.L_x_842) ;  /* 0xfffffff400f07947 */ /* 0x000fea000383ffff */
.L_x_824:
[----:B0-----:R0:W1:Y:S02]  /*1fe40*/  SYNCS.PHASECHK.TRANS64.TRYWAIT P0, [R5+URZ], R0 ;  /* 0x00000000050075a7 */ /* 0x001064000800017f */
[----:B-1----:R-:W-:Y:S05]  /*1fe50*/  @!P0 NANOSLEEP.SYNCS 0x989680 ;  /* 0x009896800000895d */ /* 0x002fea0003900000 */
[----:B------:R-:W1:Y:S02]  /*1fe60*/  @!P0 SYNCS.PHASECHK.TRANS64 P0, [R5+URZ], R0 ;  /* 0x00000000050085a7 */ /* 0x000e64000800007f */
[----:B-1----:R-:W-:Y:S05]  /*1fe70*/  @!P0 BRA `(.L_x_824) ;  /* 0xfffffffc00f08947 */ /* 0x002fea000383ffff */
[----:B------:R-:W-:Y:S05]  /*1fe80*/  BRA `(.L_x_843) ;  /* 0xfffffff800007947 */ /* 0x000fea000383ffff */
.L_x_825:
[----:B0-----:R0:W1:Y:S02]  /*1fe90*/  SYNCS.PHASECHK.TRANS64.TRYWAIT P0, [R5+URZ], R0 ;  /* 0x00000000050075a7 */ /* 0x001064000800017f */
[----:B-1----:R-:W-:Y:S05]  /*1fea0*/  @!P0 NANOSLEEP.SYNCS 0x989680 ;  /* 0x009896800000895d */ /* 0x002fea0003900000 */
[----:B------:R-:W1:Y:S02]  /*1feb0*/  @!P0 SYNCS.PHASECHK.TRANS64 P0, [R5+URZ], R0 ;  /* 0x00000000050085a7 */ /* 0x000e64000800007f */
[----:B-1----:R-:W-:Y:S05]  /*1fec0*/  @!P0 BRA `(.L_x_825) ;  /* 0xfffffffc00f08947 */ /* 0x002fea000383ffff */
[----:B------:R-:W-:Y:S05]  /*1fed0*/  BRA `(.L_x_844) ;  /* 0xfffffff800107947 */ /* 0x000fea000383ffff */
.L_x_826:
[----:B0-----:R0:W1:Y:S02]  /*1fee0*/  SYNCS.PHASECHK.TRANS64.TRYWAIT P0, [R5+URZ], R0 ;  /* 0x00000000050075a7 */ /* 0x001064000800017f */
[----:B-1----:R-:W-:Y:S05]  /*1fef0*/  @!P0 NANOSLEEP.SYNCS 0x989680 ;  /* 0x009896800000895d */ /* 0x002fea0003900000 */
[----:B------:R-:W1:Y:S02]  /*1ff00*/  @!P0 SYNCS.PHASECHK.TRANS64 P0, [R5+URZ], R0 ;  /* 0x00000000050085a7 */ /* 0x000e64000800007f */
[----:B-1----:R-:W-:Y:S05]  /*1ff10*/  @!P0 BRA `(.L_x_826) ;  /* 0xfffffffc00f08947 */ /* 0x002fea000383ffff */
[----:B------:R-:W-:Y:S05]  /*1ff20*/  BRA `(.L_x_845) ;  /* 0xfffffff800207947 */ /* 0x000fea000383ffff */
.L_x_827:
[----:B0-----:R0:W1:Y:S02]  /*1ff30*/  SYNCS.PHASECHK.TRANS64.TRYWAIT P0, [R5+URZ], R0 ;  /* 0x00000000050075a7 */ /* 0x001064000800017f */
[----:B-1----:R-:W-:Y:S05]  /*1ff40*/  @!P0 NANOSLEEP.SYNCS 0x989680 ;  /* 0x009896800000895d */ /* 0x002fea0003900000 */
[----:B------:R-:W1:Y:S02]  /*1ff50*/  @!P0 SYNCS.PHASECHK.TRANS64 P0, [R5+URZ], R0 ;  /* 0x00000000050085a7 */ /* 0x000e64000800007f */
[----:B-1----:R-:W-:Y:S05]  /*1ff60*/  @!P0 BRA `(.L_x_827) ;  /* 0xfffffffc00f08947 */ /* 0x002fea000383ffff */
[----:B------:R-:W-:Y:S05]  /*1ff70*/  BRA `(.L_x_846) ;  /* 0xfffffff800307947 */ /* 0x000fea000383ffff */
.L_x_828:
[----:B0-----:R0:W1:Y:S02]  /*1ff80*/  SYNCS.PHASECHK.TRANS64.TRYWAIT P0, [R5+URZ], R0 ;  /* 0x00000000050075a7 */ /* 0x001064000800017f */
[----:B-1----:R-:W-:Y:S05]  /*1ff90*/  @!P0 NANOSLEEP.SYNCS 0x989680 ;  /* 0x009896800000895d */ /* 0x002fea0003900000 */
[----:B------:R-:W1:Y:S02]  /*1ffa0*/  @!P0 SYNCS.PHASECHK.TRANS64 P0, [R5+URZ], R0 ;  /* 0x00000000050085a7 */ /* 0x000e64000800007f */
[----:B-1----:R-:W-:Y:S05]  /*1ffb0*/  @!P0 BRA `(.L_x_828) ;  /* 0xfffffffc00f08947 */ /* 0x002fea000383ffff */
[----:B------:R-:W-:Y:S05]  /*1ffc0*/  BRA `(.L_x_847) ;  /* 0xfffffff800407947 */ /* 0x000fea000383ffff */
.L_x_829:
[----:B0-----:R0:W1:Y:S02]  /*1ffd0*/  SYNCS.PHASECHK.TRANS64.TRYWAIT P0, [R5+URZ], R0 ;  /* 0x00000000050075a7 */ /* 0x001064000800017f */
[----:B-1----:R-:W-:Y:S05]  /*1ffe0*/  @!P0 NANOSLEEP.SYNCS 0x989680 ;  /* 0x009896800000895d */ /* 0x002fea0003900000 */
[----:B------:R-:W1:Y:S02]  /*1fff0*/  @!P0 SYNCS.PHASECHK.TRANS64 P0, [R5+URZ], R0 ;  /* 0x00000000050085a7 */ /* 0x000e64000800007f */
[----:B-1----:R-:W-:Y:S05]  /*20000*/  @!P0 BRA `(.L_x_829) ;  /* 0xfffffffc00f08947 */ /* 0x002fea000383ffff */
[----:B------:R-:W-:Y:S05]  /*20010*/  BRA `(.L_x_848) ;  /* 0xfffffff800507947 */ /* 0x000fea000383ffff */
.L_x_830:
[----:B0-----:R0:W1:Y:S02]  /*20020*/  SYNCS.PHASECHK.TRANS64.TRYWAIT P0, [R5+URZ], R0 ;  /* 0x00000000050075a7 */ /* 0x001064000800017f */
[----:B-1----:R-:W-:Y:S05]  /*20030*/  @!P0 NANOSLEEP.SYNCS 0x989680 ;  /* 0x009896800000895d */ /* 0x002fea0003900000 */
[----:B------:R-:W1:Y:S02]  /*20040*/  @!P0 SYNCS.PHASECHK.TRANS64 P0, [R5+URZ], R0 ;  /* 0x00000000050085a7 */ /* 0x000e64000800007f */
[----:B-1----:R-:W-:Y:S05]  /*20050*/  @!P0 BRA `(.L_x_830) ;  /* 0xfffffffc00f08947 */ /* 0x002fea000383ffff */
[----:B------:R-:W-:Y:S05]  /*20060*/  BRA `(.L_x_849) ;  /* 0xfffffff800607947 */ /* 0x000fea000383ffff */
.L_x_831:
[----:B0-----:R0:W1:Y:S02]  /*20070*/  SYNCS.PHASECHK.TRANS64.TRYWAIT P0, [R5+URZ], R0 ;  /* 0x00000000050075a7 */ /* 0x001064000800017f */
[----:B-1----:R-:W-:Y:S05]  /*20080*/  @!P0 NANOSLEEP.SYNCS 0x989680 ;  /* 0x009896800000895d */ /* 0x002fea0003900000 */
[----:B------:R-:W1:Y:S02]  /*20090*/  @!P0 SYNCS.PHASECHK.TRANS64 P0, [R5+URZ], R0 ;  /* 0x00000000050085a7 */ /* 0x000e64000800007f */
[----:B-1----:R-:W-:Y:S05]  /*200a0*/  @!P0 BRA `(.L_x_831) ;  /* 0xfffffffc00f08947 */ /* 0x002fea000383ffff */
[----:B------:R-:W-:Y:S05]  /*200b0*/  BRA `(.L_x_850) ;  /* 0xfffffff800707947 */ /* 0x000fea000383ffff */
.L_x_851:
[----:B------:R-:W-:-:S00]  /*200c0*/  BRA `(.L_x_851) ;  /* 0xfffffffc00fc7947 */ /* 0x000fc0000383ffff */
[----:B------:R-:W-:-:S00]  /*200d0*/  NOP ;  /* 0x0000000000007918 */ /* 0x000fc00000000000 */
        /* <DEDUP_REMOVED lines=10> */
.L_x_852:


//--------------------- .nv.global.init           --------------------------
	.section	.nv.global.init,"aw",@progbits
.nv.global.init:
	.type		$str$22,@object
	.size		$str$22,($str$23 - $str$22)
$str$22:
        /*0000*/ 	.byte	0x6b, 0x5f, 0x74, 0x69, 0x6c, 0x65, 0x5f, 0x63, 0x6f, 0x75, 0x6e, 0x74, 0x20, 0x3e, 0x3d, 0x20
        /*0010*/ 	.byte	0x31, 0x00
	.type		$str$23,@object
	.size		$str$23,(__unnamed_1 - $str$23)
$str$23:
        /*0012*/ 	.byte	0x2f, 0x74, 0x6d, 0x70, 0x2f, 0x63, 0x75, 0x74, 0x6c, 0x61, 0x73, 0x73, 0x5f, 0x73, 0x77, 0x65
        /*0022*/ 	.byte	0x65, 0x70, 0x5f, 0x73, 0x72, 0x63, 0x2f, 0x69, 0x6e, 0x63, 0x6c, 0x75, 0x64, 0x65, 0x2f, 0x63
        /*0032*/ 	.byte	0x75, 0x74, 0x6c, 0x61, 0x73, 0x73, 0x2f, 0x67, 0x65, 0x6d, 0x6d, 0x2f, 0x63, 0x6f, 0x6c, 0x6c
        /*0042*/ 	.byte	0x65, 0x63, 0x74, 0x69, 0x76, 0x65, 0x2f, 0x73, 0x6d, 0x39, 0x30, 0x5f, 0x6d, 0x6d, 0x61, 0x5f
        /*0052*/ 	.byte	0x74, 0x6d, 0x61, 0x5f, 0x67, 0x6d, 0x6d, 0x61, 0x5f, 0x73, 0x73, 0x5f, 0x77, 0x61, 0x72, 0x70
        /*0062*/ 	.byte	0x73, 0x70, 0x65, 0x63, 0x69, 0x61, 0x6c, 0x69, 0x7a, 0x65, 0x64, 0x2e, 0x68, 0x70, 0x70, 0x00
	.type		__unnamed_1,@object
	.size		__unnamed_1,(.L_0 - __unnamed_1)
__unnamed_1:
        /* <DEDUP_REMOVED lines=182> */
        /*0bd2*/ 	.byte	0x74, 0x79, 0x5d, 0x00
.L_0:


//--------------------- .nv.shared._ZN7cutlass13device_kernelINS_4gemm6kernel13GemmUniversalIN4cute5tupleIJiiiiEEENS1_10collective13CollectiveMmaINS1_34MainloopSm90TmaGmmaWarpSpecializedILi12ENS5_IJNS4_1CILi2EEENSA_ILi1EEESC_EEENS1_35KernelTmaWarpSpecializedCooperativeEEENS5_IJNSA_ILi192EEENSA_ILi384EEENSA_ILi16EEEEEENS_10bfloat16_tENS5_IJlSC_lEEESK_SL_NS4_8TiledMMAINS4_8MMA_AtomIJNS4_4SM904GMMA28MMA_64x192x16_F32BF16BF16_SSILNSP_5MajorE0ELSR_0ELNSP_7ScaleInE1ELSS_1EEEEEENS4_6LayoutISD_NS5_IJSC_NSA_ILi0EEESW_EEEEENS5_IJNS4_10UnderscoreESZ_SZ_EEEEENS4_13SM90_TMA_LOADENS4_14ComposedLayoutINS4_7SwizzleILi1ELi4ELi3EEENS4_18smem_ptr_flag_bitsILi16EEENSV_INS5_IJNSA_ILi8EEESI_EEENS5_IJSI_SC_EEEEEEEvNS4_8identityENS4_23SM90_TMA_LOAD_MULTICASTES1C_vS1D_EENS_8epilogue10collective6detail29Sm90TmaWarpSpecializedAdapterINS1H_15DefaultEpilogueISK_SL_SL_NS1G_6thread17LinearCombinationISK_Li1EffLNS1L_9ScaleType4KindE0ELNS_15FloatRoundStyleE2ESK_EENS1_15EpilogueDefaultEEEEEvvEEEEvNT_6ParamsE --------------------------
	.section	.nv.shared._ZN7cutlass13device_kernelINS_4gemm6kernel13GemmUniversalIN4cute5tupleIJiiiiEEENS1_10collective13CollectiveMmaINS1_34MainloopSm90TmaGmmaWarpSpecializedILi12ENS5_IJNS4_1CILi2EEENSA_ILi1EEESC_EEENS1_35KernelTmaWarpSpecializedCooperativeEEENS5_IJNSA_ILi192EEENSA_ILi384EEENSA_ILi16EEEEEENS_10bfloat16_tENS5_IJlSC_lEEESK_SL_NS4_8TiledMMAINS4_8MMA_AtomIJNS4_4SM904GMMA28MMA_64x192x16_F32BF16BF16_SSILNSP_5MajorE0ELSR_0ELNSP_7ScaleInE1ELSS_1EEEEEENS4_6LayoutISD_NS5_IJSC_NSA_ILi0EEESW_EEEEENS5_IJNS4_10UnderscoreESZ_SZ_EEEEENS4_13SM90_TMA_LOADENS4_14ComposedLayoutINS4_7SwizzleILi1ELi4ELi3EEENS4_18smem_ptr_flag_bitsILi16EEENSV_INS5_IJNSA_ILi8EEESI_EEENS5_IJSI_SC_EEEEEEEvNS4_8identityENS4_23SM90_TMA_LOAD_MULTICASTES1C_vS1D_EENS_8epilogue10collective6detail29Sm90TmaWarpSpecializedAdapterINS1H_15DefaultEpilogueISK_SL_SL_NS1G_6thread17LinearCombinationISK_Li1EffLNS1L_9ScaleType4KindE0ELNS_15FloatRoundStyleE2ESK_EENS1_15EpilogueDefaultEEEEEvvEEEEvNT_6ParamsE,"aw",@nobits
	.sectionflags	@""
	.align	16
	.zero		1024


//--------------------- .nv.shared.reserved.0     --------------------------
	.section	.nv.shared.reserved.0,"aw",@nobits
	.weak		__nv_reservedSMEM_offset_0_alias
	.size		__nv_reservedSMEM_offset_0_alias, 0, 0
	.other		__nv_reservedSMEM_offset_0_alias,@"STO_CUDA_RESERVED_SHARED STV_DEFAULT"
__nv_reservedSMEM_offset_0_alias:
	.zero		0


//--------------------- .nv.global                --------------------------
	.section	.nv.global,"aw",@nobits
.nv.global:
	.type		_ZN39_INTERNAL_98524352_4_k_cu_e72e9f8a_81164cute1_E,@object
	.size		_ZN39_INTERNAL_98524352_4_k_cu_e72e9f8a_81164cute1_E,(_ZN39_INTERNAL_98524352_4_k_cu_e72e9f8a_81164cuda3std3__45__cpo6cbeginE - _ZN39_INTERNAL_98524352_4_k_cu_e72e9f8a_81164cute1_E)
_ZN39_INTERNAL_98524352_4_k_cu_e72e9f8a_81164cute1_E:
	.zero		1
	.type		_ZN39_INTERNAL_98524352_4_k_cu_e72e9f8a_81164cuda3std3__45__cpo6cbeginE,@object
	.size		_ZN39_INTERNAL_98524352_4_k_cu_e72e9f8a_81164cuda3std3__45__cpo6cbeginE,(_ZN39_INTERNAL_98524352_4_k_cu_e72e9f8a_81164cuda3std3__48in_placeE - _ZN39_INTERNAL_98524352_4_k_cu_e72e9f8a_81164cuda3std3__45__cpo6cbeginE)
_ZN39_INTERNAL_98524352_4_k_cu_e72e9f8a_81164cuda3std3__45__cpo6cbeginE:
	.zero		1
	.type		_ZN39_INTERNAL_98524352_4_k_cu_e72e9f8a_81164cuda3std3__48in_placeE,@object
	.size		_ZN39_INTERNAL_98524352_4_k_cu_e72e9f8a_81164cuda3std3__48in_placeE,(_ZN39_INTERNAL_98524352_4_k_cu_e72e9f8a_81164cuda3std6ranges3__45__cpo9iter_moveE - _ZN39_INTERNAL_98524352_4_k_cu_e72e9f8a_81164cuda3std3__48in_placeE)
_ZN39_INTERNAL_98524352_4_k_cu_e72e9f8a_81164cuda3std3__48in_placeE:
	.zero		1
	.type		_ZN39_INTERNAL_98524352_4_k_cu_e72e9f8a_81164cuda3std6ranges3__45__cpo9iter_moveE,@object
	.size		_ZN39_INTERNAL_98524352_4_k_cu_e72e9f8a_81164cuda3std6ranges3__45__cpo9iter_moveE,(_ZN39_INTERNAL_98524352_4_k_cu_e72e9f8a_81164cuda3std3__45__cpo5beginE - _ZN39_INTERNAL_98524352_4_k_cu_e72e9f8a_81164cuda3std6ranges3__45__cpo9iter_moveE)
_ZN39_INTERNAL_98524352_4_k_cu_e72e9f8a_81164cuda3std6ranges3__45__cpo9iter_moveE:
	.zero		1
	.type		_ZN39_INTERNAL_98524352_4_k_cu_e72e9f8a_81164cuda3std3__45__cpo5beginE,@object
	.size		_ZN39_INTERNAL_98524352_4_k_cu_e72e9f8a_81164cuda3std3__45__cpo5beginE,(_ZN39_INTERNAL_98524352_4_k_cu_e72e9f8a_81164cuda3std3__441_GLOBAL__N__98524352_4_k_cu_e72e9f8a_81166ignoreE - _ZN39_INTERNAL_98524352_4_k_cu_e72e9f8a_81164cuda3std3__45__cpo5beginE)
_ZN39_INTERNAL_98524352_4_k_cu_e72e9f8a_81164cuda3std3__45__cpo5beginE:
	.zero		1
	.type		_ZN39_INTERNAL_98524352_4_k_cu_e72e9f8a_81164cuda3std3__441_GLOBAL__N__98524352_4_k_cu_e72e9f8a_81166ignoreE,@object
	.size		_ZN39_INTERNAL_98524352_4_k_cu_e72e9f8a_81164cuda3std3__441_GLOBAL__N__98524352_4_k_cu_e72e9f8a_81166ignoreE,(_ZN39_INTERNAL_98524352_4_k_cu_e72e9f8a_81164cute7productE - _ZN39_INTERNAL_98524352_4_k_cu_e72e9f8a_81164cuda3std3__441_GLOBAL__N__98524352_4_k_cu_e72e9f8a_81166ignoreE)
_ZN39_INTERNAL_98524352_4_k_cu_e72e9f8a_81164cuda3std3__441_GLOBAL__N__98524352_4_k_cu_e72e9f8a_81166ignoreE:
	.zero		1
	.type		_ZN39_INTERNAL_98524352_4_k_cu_e72e9f8a_81164cute7productE,@object
	.size		_ZN39_INTERNAL_98524352_4_k_cu_e72e9f8a_81164cute7productE,(_ZN39_INTERNAL_98524352_4_k_cu_e72e9f8a_81164cuda3std3__45__cpo3endE - _ZN39_INTERNAL_98524352_4_k_cu_e72e9f8a_81164cute7productE)
_ZN39_INTERNAL_98524352_4_k_cu_e72e9f8a_81164cute7productE:
	.zero		1
	.type		_ZN39_INTERNAL_98524352_4_k_cu_e72e9f8a_81164cuda3std3__45__cpo3endE,@object
	.size		_ZN39_INTERNAL_98524352_4_k_cu_e72e9f8a_81164cuda3std3__45__cpo3endE,(_ZN39_INTERNAL_98524352_4_k_cu_e72e9f8a_81164cuda3std3__419piecewise_constructE - _ZN39_INTERNAL_98524352_4_k_cu_e72e9f8a_81164cuda3std3__45__cpo3endE)
_ZN39_INTERNAL_98524352_4_k_cu_e72e9f8a_81164cuda3std3__45__cpo3endE:
	.zero		1
	.type		_ZN39_INTERNAL_98524352_4_k_cu_e72e9f8a_81164cuda3std3__419piecewise_constructE,@object
	.size		_ZN39_INTERNAL_98524352_4_k_cu_e72e9f8a_81164cuda3std3__419piecewise_constructE,(_ZN39_INTERNAL_98524352_4_k_cu_e72e9f8a_81164cuda3std3__45__cpo4cendE - _ZN39_INTERNAL_98524352_4_k_cu_e72e9f8a_81164cuda3std3__419piecewise_constructE)
_ZN39_INTERNAL_98524352_4_k_cu_e72e9f8a_81164cuda3std3__419piecewise_constructE:
	.zero		1
	.type		_ZN39_INTERNAL_98524352_4_k_cu_e72e9f8a_81164cuda3std3__45__cpo4cendE,@object
	.size		_ZN39_INTERNAL_98524352_4_k_cu_e72e9f8a_81164cuda3std3__45__cpo4cendE,(_ZN39_INTERNAL_98524352_4_k_cu_e72e9f8a_81164cuda3std6ranges3__45__cpo4swapE - _ZN39_INTERNAL_98524352_4_k_cu_e72e9f8a_81164cuda3std3__45__cpo4cendE)
_ZN39_INTERNAL_98524352_4_k_cu_e72e9f8a_81164cuda3std3__45__cpo4cendE:
	.zero		1
	.type		_ZN39_INTERNAL_98524352_4_k_cu_e72e9f8a_81164cuda3std6ranges3__45__cpo4swapE,@object
	.size		_ZN39_INTERNAL_98524352_4_k_cu_e72e9f8a_81164cuda3std6ranges3__45__cpo4swapE,(.L_8 - _ZN39_INTERNAL_98524352_4_k_cu_e72e9f8a_81164cuda3std6ranges3__45__cpo4swapE)
_ZN39_INTERNAL_98524352_4_k_cu_e72e9f8a_81164cuda3std6ranges3__45__cpo4swapE:
	.zero		1
.L_8:


//--------------------- .nv.constant0._ZN7cutlass13device_kernelINS_4gemm6kernel13GemmUniversalIN4cute5tupleIJiiiiEEENS1_10collective13CollectiveMmaINS1_34MainloopSm90TmaGmmaWarpSpecializedILi12ENS5_IJNS4_1CILi2EEENSA_ILi1EEESC_EEENS1_35KernelTmaWarpSpecializedCooperativeEEENS5_IJNSA_ILi192EEENSA_ILi384EEENSA_ILi16EEEEEENS_10bfloat16_tENS5_IJlSC_lEEESK_SL_NS4_8TiledMMAINS4_8MMA_AtomIJNS4_4SM904GMMA28MMA_64x192x16_F32BF16BF16_SSILNSP_5MajorE0ELSR_0ELNSP_7ScaleInE1ELSS_1EEEEEENS4_6LayoutISD_NS5_IJSC_NSA_ILi0EEESW_EEEEENS5_IJNS4_10UnderscoreESZ_SZ_EEEEENS4_13SM90_TMA_LOADENS4_14ComposedLayoutINS4_7SwizzleILi1ELi4ELi3EEENS4_18smem_ptr_flag_bitsILi16EEENSV_INS5_IJNSA_ILi8EEESI_EEENS5_IJSI_SC_EEEEEEEvNS4_8identityENS4_23SM90_TMA_LOAD_MULTICASTES1C_vS1D_EENS_8epilogue10collective6detail29Sm90TmaWarpSpecializedAdapterINS1H_15DefaultEpilogueISK_SL_SL_NS1G_6thread17LinearCombinationISK_Li1EffLNS1L_9ScaleType4KindE0ELNS_15FloatRoundStyleE2ESK_EENS1_15EpilogueDefaultEEEEEvvEEEEvNT_6ParamsE --------------------------
	.section	.nv.constant0._ZN7cutlass13device_kernelINS_4gemm6kernel13GemmUniversalIN4cute5tupleIJiiiiEEENS1_10collective13CollectiveMmaINS1_34MainloopSm90TmaGmmaWarpSpecializedILi12ENS5_IJNS4_1CILi2EEENSA_ILi1EEESC_EEENS1_35KernelTmaWarpSpecializedCooperativeEEENS5_IJNSA_ILi192EEENSA_ILi384EEENSA_ILi16EEEEEENS_10bfloat16_tENS5_IJlSC_lEEESK_SL_NS4_8TiledMMAINS4_8MMA_AtomIJNS4_4SM904GMMA28MMA_64x192x16_F32BF16BF16_SSILNSP_5MajorE0ELSR_0ELNSP_7ScaleInE1ELSS_1EEEEEENS4_6LayoutISD_NS5_IJSC_NSA_ILi0EEESW_EEEEENS5_IJNS4_10UnderscoreESZ_SZ_EEEEENS4_13SM90_TMA_LOADENS4_14ComposedLayoutINS4_7SwizzleILi1ELi4ELi3EEENS4_18smem_ptr_flag_bitsILi16EEENSV_INS5_IJNSA_ILi8EEESI_EEENS5_IJSI_SC_EEEEEEEvNS4_8identityENS4_23SM90_TMA_LOAD_MULTICASTES1C_vS1D_EENS_8epilogue10collective6detail29Sm90TmaWarpSpecializedAdapterINS1H_15DefaultEpilogueISK_SL_SL_NS1G_6thread17LinearCombinationISK_Li1EffLNS1L_9ScaleType4KindE0ELNS_15FloatRoundStyleE2ESK_EENS1_15EpilogueDefaultEEEEEvvEEEEvNT_6ParamsE,"a",@progbits
	.sectionflags	@""
	.align	4
.nv.constant0._ZN7cutlass13device_kernelINS_4gemm6kernel13GemmUniversalIN4cute5tupleIJiiiiEEENS1_10collective13CollectiveMmaINS1_34MainloopSm90TmaGmmaWarpSpecializedILi12ENS5_IJNS4_1CILi2EEENSA_ILi1EEESC_EEENS1_35KernelTmaWarpSpecializedCooperativeEEENS5_IJNSA_ILi192EEENSA_ILi384EEENSA_ILi16EEEEEENS_10bfloat16_tENS5_IJlSC_lEEESK_SL_NS4_8TiledMMAINS4_8MMA_AtomIJNS4_4SM904GMMA28MMA_64x192x16_F32BF16BF16_SSILNSP_5MajorE0ELSR_0ELNSP_7ScaleInE1ELSS_1EEEEEENS4_6LayoutISD_NS5_IJSC_NSA_ILi0EEESW_EEEEENS5_IJNS4_10UnderscoreESZ_SZ_EEEEENS4_13SM90_TMA_LOADENS4_14ComposedLayoutINS4_7SwizzleILi1ELi4ELi3EEENS4_18smem_ptr_flag_bitsILi16EEENSV_INS5_IJNSA_ILi8EEESI_EEENS5_IJSI_SC_EEEEEEEvNS4_8identityENS4_23SM90_TMA_LOAD_MULTICASTES1C_vS1D_EENS_8epilogue10collective6detail29Sm90TmaWarpSpecializedAdapterINS1H_15DefaultEpilogueISK_SL_SL_NS1G_6thread17LinearCombinationISK_Li1EffLNS1L_9ScaleType4KindE0ELNS_15FloatRoundStyleE2ESK_EENS1_15EpilogueDefaultEEEEEvvEEEEvNT_6ParamsE:
	.zero		1664


//--------------------- SYMBOLS --------------------------

	.type		.nv.reservedSmem.offset0,@object
	.size		.nv.reservedSmem.offset0,0x4
	.type		__assertfail,@function
